//
// Generated by NVIDIA NVVM Compiler
//
// Compiler Build ID: CL-36424714
// Cuda compilation tools, release 13.0, V13.0.88
// Based on NVVM 20.0.0
//

.version 9.0
.target sm_100
.address_size 64

	// .globl	_Z12buildDetCUDAPfS_iimiiii
.const .align 4 .b8 dc_lobe_cache_unique[40];
// _ZZ20buildDetCUDA_smem_bfPfS_iimiiiiE6s_data has been demoted

.visible .entry _Z12buildDetCUDAPfS_iimiiii(
	.param .u64 .ptr .align 1 _Z12buildDetCUDAPfS_iimiiii_param_0,
	.param .u64 .ptr .align 1 _Z12buildDetCUDAPfS_iimiiii_param_1,
	.param .u32 _Z12buildDetCUDAPfS_iimiiii_param_2,
	.param .u32 _Z12buildDetCUDAPfS_iimiiii_param_3,
	.param .u64 _Z12buildDetCUDAPfS_iimiiii_param_4,
	.param .u32 _Z12buildDetCUDAPfS_iimiiii_param_5,
	.param .u32 _Z12buildDetCUDAPfS_iimiiii_param_6,
	.param .u32 _Z12buildDetCUDAPfS_iimiiii_param_7,
	.param .u32 _Z12buildDetCUDAPfS_iimiiii_param_8
)
{
	.reg .pred 	%p<7>;
	.reg .b32 	%r<89>;
	.reg .b32 	%f<84>;
	.reg .b64 	%rd<139>;

	ld.param.u32 	%r4, [_Z12buildDetCUDAPfS_iimiiii_param_2];
	ld.param.u32 	%r5, [_Z12buildDetCUDAPfS_iimiiii_param_3];
	ld.param.u64 	%rd3, [_Z12buildDetCUDAPfS_iimiiii_param_4];
	ld.param.u32 	%r6, [_Z12buildDetCUDAPfS_iimiiii_param_5];
	ld.param.u32 	%r7, [_Z12buildDetCUDAPfS_iimiiii_param_6];
	ld.param.u32 	%r8, [_Z12buildDetCUDAPfS_iimiiii_param_7];
	ld.param.u32 	%r9, [_Z12buildDetCUDAPfS_iimiiii_param_8];
	mov.u32 	%r10, %nctaid.x;
	div.u32 	%r11, %r10, %r6;
	mov.u32 	%r12, %ctaid.x;
	div.u32 	%r1, %r12, %r11;
	mul.lo.s32 	%r13, %r1, %r11;
	sub.s32 	%r14, %r12, %r13;
	mov.u32 	%r15, %ntid.x;
	mov.u32 	%r16, %tid.x;
	mad.lo.s32 	%r17, %r14, %r15, %r16;
	mad.lo.s32 	%r2, %r17, %r8, %r9;
	mov.u32 	%r18, %ctaid.y;
	mov.u32 	%r19, %ntid.y;
	mov.u32 	%r20, %tid.y;
	mad.lo.s32 	%r21, %r18, %r19, %r20;
	mad.lo.s32 	%r22, %r8, %r21, %r9;
	sub.s32 	%r23, %r4, %r9;
	setp.ge.s32 	%p1, %r2, %r23;
	sub.s32 	%r24, %r5, %r9;
	setp.ge.s32 	%p2, %r22, %r24;
	or.pred  	%p3, %p1, %p2;
	@%p3 bra 	$L__BB0_2;
	ld.param.u64 	%rd138, [_Z12buildDetCUDAPfS_iimiiii_param_1];
	ld.param.u64 	%rd137, [_Z12buildDetCUDAPfS_iimiiii_param_0];
	setp.gt.s32 	%p4, %r7, 0;
	selp.b32 	%r26, 2, 0, %p4;
	cvta.to.global.u64 	%rd4, %rd137;
	cvta.to.global.u64 	%rd5, %rd138;
	mad.lo.s32 	%r27, %r7, %r6, %r26;
	add.s32 	%r28, %r27, %r1;
	mul.wide.s32 	%rd6, %r28, 4;
	mov.u64 	%rd7, dc_lobe_cache_unique;
	add.s64 	%rd8, %rd7, %rd6;
	ld.const.u32 	%r29, [%rd8];
	mul.lo.s32 	%r30, %r29, 3;
	shr.u32 	%r31, %r30, 31;
	add.s32 	%r32, %r30, %r31;
	shr.s32 	%r33, %r32, 1;
	sub.s32 	%r34, %r22, %r29;
	add.s32 	%r35, %r34, 1;
	sub.s32 	%r36, %r2, %r33;
	shl.b32 	%r37, %r29, 1;
	min.s32 	%r38, %r35, %r5;
	add.s32 	%r39, %r38, -1;
	min.s32 	%r40, %r36, %r4;
	add.s32 	%r41, %r34, %r37;
	min.s32 	%r42, %r41, %r5;
	add.s32 	%r43, %r42, -1;
	add.s32 	%r44, %r36, %r30;
	min.s32 	%r45, %r44, %r4;
	cvt.s64.s32 	%rd9, %r39;
	mul.lo.s64 	%rd10, %rd3, %rd9;
	cvt.s64.s32 	%rd11, %r40;
	add.s64 	%rd12, %rd10, %rd11;
	shl.b64 	%rd13, %rd12, 2;
	add.s64 	%rd14, %rd4, %rd13;
	ld.global.f32 	%f1, [%rd14+-4];
	cvt.s64.s32 	%rd15, %r45;
	add.s64 	%rd16, %rd10, %rd15;
	shl.b64 	%rd17, %rd16, 2;
	add.s64 	%rd18, %rd4, %rd17;
	ld.global.f32 	%f2, [%rd18+-4];
	cvt.s64.s32 	%rd19, %r43;
	mul.lo.s64 	%rd20, %rd3, %rd19;
	add.s64 	%rd21, %rd20, %rd11;
	shl.b64 	%rd22, %rd21, 2;
	add.s64 	%rd23, %rd4, %rd22;
	ld.global.f32 	%f3, [%rd23+-4];
	add.s64 	%rd24, %rd20, %rd15;
	shl.b64 	%rd25, %rd24, 2;
	add.s64 	%rd26, %rd4, %rd25;
	ld.global.f32 	%f4, [%rd26+-4];
	sub.f32 	%f5, %f1, %f2;
	sub.f32 	%f6, %f5, %f3;
	add.f32 	%f7, %f6, %f4;
	max.f32 	%f8, %f7, 0f00000000;
	shr.u32 	%r46, %r29, 31;
	add.s32 	%r47, %r29, %r46;
	shr.s32 	%r48, %r47, 1;
	sub.s32 	%r49, %r2, %r48;
	min.s32 	%r50, %r49, %r4;
	add.s32 	%r51, %r49, %r29;
	min.s32 	%r52, %r51, %r4;
	cvt.s64.s32 	%rd27, %r50;
	add.s64 	%rd28, %rd10, %rd27;
	shl.b64 	%rd29, %rd28, 2;
	add.s64 	%rd30, %rd4, %rd29;
	ld.global.f32 	%f9, [%rd30+-4];
	cvt.s64.s32 	%rd31, %r52;
	add.s64 	%rd32, %rd10, %rd31;
	shl.b64 	%rd33, %rd32, 2;
	add.s64 	%rd34, %rd4, %rd33;
	ld.global.f32 	%f10, [%rd34+-4];
	add.s64 	%rd35, %rd20, %rd27;
	shl.b64 	%rd36, %rd35, 2;
	add.s64 	%rd37, %rd4, %rd36;
	ld.global.f32 	%f11, [%rd37+-4];
	add.s64 	%rd38, %rd20, %rd31;
	shl.b64 	%rd39, %rd38, 2;
	add.s64 	%rd40, %rd4, %rd39;
	ld.global.f32 	%f12, [%rd40+-4];
	sub.f32 	%f13, %f9, %f10;
	sub.f32 	%f14, %f13, %f11;
	add.f32 	%f15, %f14, %f12;
	max.f32 	%f16, %f15, 0f00000000;
	mul.f32 	%f17, %f16, 0f40400000;
	sub.f32 	%f18, %f8, %f17;
	sub.s32 	%r53, %r22, %r33;
	sub.s32 	%r54, %r2, %r29;
	add.s32 	%r55, %r54, 1;
	min.s32 	%r56, %r53, %r5;
	add.s32 	%r57, %r56, -1;
	min.s32 	%r58, %r55, %r4;
	add.s32 	%r59, %r53, %r30;
	min.s32 	%r60, %r59, %r5;
	add.s32 	%r61, %r60, -1;
	add.s32 	%r62, %r54, %r37;
	min.s32 	%r63, %r62, %r4;
	cvt.s64.s32 	%rd41, %r57;
	mul.lo.s64 	%rd42, %rd3, %rd41;
	cvt.s64.s32 	%rd43, %r58;
	add.s64 	%rd44, %rd42, %rd43;
	shl.b64 	%rd45, %rd44, 2;
	add.s64 	%rd46, %rd4, %rd45;
	ld.global.f32 	%f19, [%rd46+-4];
	cvt.s64.s32 	%rd47, %r63;
	add.s64 	%rd48, %rd42, %rd47;
	shl.b64 	%rd49, %rd48, 2;
	add.s64 	%rd50, %rd4, %rd49;
	ld.global.f32 	%f20, [%rd50+-4];
	cvt.s64.s32 	%rd51, %r61;
	mul.lo.s64 	%rd52, %rd3, %rd51;
	add.s64 	%rd53, %rd52, %rd43;
	shl.b64 	%rd54, %rd53, 2;
	add.s64 	%rd55, %rd4, %rd54;
	ld.global.f32 	%f21, [%rd55+-4];
	add.s64 	%rd56, %rd52, %rd47;
	shl.b64 	%rd57, %rd56, 2;
	add.s64 	%rd58, %rd4, %rd57;
	ld.global.f32 	%f22, [%rd58+-4];
	sub.f32 	%f23, %f19, %f20;
	sub.f32 	%f24, %f23, %f21;
	add.f32 	%f25, %f24, %f22;
	max.f32 	%f26, %f25, 0f00000000;
	sub.s32 	%r64, %r22, %r48;
	min.s32 	%r65, %r64, %r5;
	add.s32 	%r66, %r65, -1;
	add.s32 	%r67, %r64, %r29;
	min.s32 	%r68, %r67, %r5;
	add.s32 	%r69, %r68, -1;
	cvt.s64.s32 	%rd59, %r66;
	mul.lo.s64 	%rd60, %rd3, %rd59;
	add.s64 	%rd61, %rd60, %rd43;
	shl.b64 	%rd62, %rd61, 2;
	add.s64 	%rd63, %rd4, %rd62;
	ld.global.f32 	%f27, [%rd63+-4];
	add.s64 	%rd64, %rd60, %rd47;
	shl.b64 	%rd65, %rd64, 2;
	add.s64 	%rd66, %rd4, %rd65;
	ld.global.f32 	%f28, [%rd66+-4];
	cvt.s64.s32 	%rd67, %r69;
	mul.lo.s64 	%rd68, %rd3, %rd67;
	add.s64 	%rd69, %rd68, %rd43;
	shl.b64 	%rd70, %rd69, 2;
	add.s64 	%rd71, %rd4, %rd70;
	ld.global.f32 	%f29, [%rd71+-4];
	add.s64 	%rd72, %rd68, %rd47;
	shl.b64 	%rd73, %rd72, 2;
	add.s64 	%rd74, %rd4, %rd73;
	ld.global.f32 	%f30, [%rd74+-4];
	sub.f32 	%f31, %f27, %f28;
	sub.f32 	%f32, %f31, %f29;
	add.f32 	%f33, %f32, %f30;
	max.f32 	%f34, %f33, 0f00000000;
	mul.f32 	%f35, %f34, 0f40400000;
	sub.f32 	%f36, %f26, %f35;
	add.s32 	%r70, %r2, 1;
	min.s32 	%r71, %r34, %r5;
	add.s32 	%r72, %r71, -1;
	min.s32 	%r73, %r70, %r4;
	min.s32 	%r74, %r22, %r5;
	add.s32 	%r75, %r74, -1;
	add.s32 	%r76, %r29, %r70;
	min.s32 	%r77, %r76, %r4;
	cvt.s64.s32 	%rd75, %r72;
	mul.lo.s64 	%rd76, %rd3, %rd75;
	cvt.s64.s32 	%rd77, %r73;
	add.s64 	%rd78, %rd76, %rd77;
	shl.b64 	%rd79, %rd78, 2;
	add.s64 	%rd80, %rd4, %rd79;
	ld.global.f32 	%f37, [%rd80+-4];
	cvt.s64.s32 	%rd81, %r77;
	add.s64 	%rd82, %rd76, %rd81;
	shl.b64 	%rd83, %rd82, 2;
	add.s64 	%rd84, %rd4, %rd83;
	ld.global.f32 	%f38, [%rd84+-4];
	cvt.s64.s32 	%rd85, %r75;
	mul.lo.s64 	%rd86, %rd3, %rd85;
	add.s64 	%rd87, %rd86, %rd77;
	shl.b64 	%rd88, %rd87, 2;
	add.s64 	%rd89, %rd4, %rd88;
	ld.global.f32 	%f39, [%rd89+-4];
	add.s64 	%rd90, %rd86, %rd81;
	shl.b64 	%rd91, %rd90, 2;
	add.s64 	%rd92, %rd4, %rd91;
	ld.global.f32 	%f40, [%rd92+-4];
	sub.f32 	%f41, %f37, %f38;
	sub.f32 	%f42, %f41, %f39;
	add.f32 	%f43, %f42, %f40;
	max.f32 	%f44, %f43, 0f00000000;
	add.s32 	%r78, %r22, 1;
	min.s32 	%r79, %r78, %r5;
	add.s32 	%r80, %r79, -1;
	min.s32 	%r81, %r54, %r4;
	add.s32 	%r82, %r29, %r78;
	min.s32 	%r83, %r82, %r5;
	add.s32 	%r84, %r83, -1;
	min.s32 	%r85, %r2, %r4;
	cvt.s64.s32 	%rd93, %r80;
	mul.lo.s64 	%rd94, %rd3, %rd93;
	cvt.s64.s32 	%rd95, %r81;
	add.s64 	%rd96, %rd94, %rd95;
	shl.b64 	%rd97, %rd96, 2;
	add.s64 	%rd98, %rd4, %rd97;
	ld.global.f32 	%f45, [%rd98+-4];
	cvt.s64.s32 	%rd99, %r85;
	add.s64 	%rd100, %rd94, %rd99;
	shl.b64 	%rd101, %rd100, 2;
	add.s64 	%rd102, %rd4, %rd101;
	ld.global.f32 	%f46, [%rd102+-4];
	cvt.s64.s32 	%rd103, %r84;
	mul.lo.s64 	%rd104, %rd3, %rd103;
	add.s64 	%rd105, %rd104, %rd95;
	shl.b64 	%rd106, %rd105, 2;
	add.s64 	%rd107, %rd4, %rd106;
	ld.global.f32 	%f47, [%rd107+-4];
	add.s64 	%rd108, %rd104, %rd99;
	shl.b64 	%rd109, %rd108, 2;
	add.s64 	%rd110, %rd4, %rd109;
	ld.global.f32 	%f48, [%rd110+-4];
	sub.f32 	%f49, %f45, %f46;
	sub.f32 	%f50, %f49, %f47;
	add.f32 	%f51, %f50, %f48;
	max.f32 	%f52, %f51, 0f00000000;
	add.f32 	%f53, %f44, %f52;
	add.s64 	%rd111, %rd76, %rd95;
	shl.b64 	%rd112, %rd111, 2;
	add.s64 	%rd113, %rd4, %rd112;
	ld.global.f32 	%f54, [%rd113+-4];
	add.s64 	%rd114, %rd76, %rd99;
	shl.b64 	%rd115, %rd114, 2;
	add.s64 	%rd116, %rd4, %rd115;
	ld.global.f32 	%f55, [%rd116+-4];
	add.s64 	%rd117, %rd86, %rd95;
	shl.b64 	%rd118, %rd117, 2;
	add.s64 	%rd119, %rd4, %rd118;
	ld.global.f32 	%f56, [%rd119+-4];
	add.s64 	%rd120, %rd86, %rd99;
	shl.b64 	%rd121, %rd120, 2;
	add.s64 	%rd122, %rd4, %rd121;
	ld.global.f32 	%f57, [%rd122+-4];
	sub.f32 	%f58, %f54, %f55;
	sub.f32 	%f59, %f58, %f56;
	add.f32 	%f60, %f59, %f57;
	max.f32 	%f61, %f60, 0f00000000;
	sub.f32 	%f62, %f53, %f61;
	add.s64 	%rd123, %rd94, %rd77;
	shl.b64 	%rd124, %rd123, 2;
	add.s64 	%rd125, %rd4, %rd124;
	ld.global.f32 	%f63, [%rd125+-4];
	add.s64 	%rd126, %rd94, %rd81;
	shl.b64 	%rd127, %rd126, 2;
	add.s64 	%rd128, %rd4, %rd127;
	ld.global.f32 	%f64, [%rd128+-4];
	add.s64 	%rd129, %rd104, %rd77;
	shl.b64 	%rd130, %rd129, 2;
	add.s64 	%rd131, %rd4, %rd130;
	ld.global.f32 	%f65, [%rd131+-4];
	add.s64 	%rd132, %rd104, %rd81;
	shl.b64 	%rd133, %rd132, 2;
	add.s64 	%rd134, %rd4, %rd133;
	ld.global.f32 	%f66, [%rd134+-4];
	sub.f32 	%f67, %f63, %f64;
	sub.f32 	%f68, %f67, %f65;
	add.f32 	%f69, %f68, %f66;
	max.f32 	%f70, %f69, 0f00000000;
	sub.f32 	%f71, %f62, %f70;
	mul.lo.s32 	%r86, %r30, %r30;
	cvt.rn.f32.u32 	%f72, %r86;
	rcp.rn.f32 	%f73, %f72;
	mul.f32 	%f74, %f73, %f18;
	mul.f32 	%f75, %f73, %f36;
	mul.f32 	%f76, %f73, %f71;
	add.f32 	%f77, %f74, %f75;
	setp.ge.f32 	%p5, %f77, 0f00000000;
	mul.f32 	%f78, %f76, 0fBF4F5C29;
	mul.f32 	%f79, %f76, %f78;
	fma.rn.f32 	%f80, %f74, %f75, %f79;
	mad.lo.s32 	%r87, %r28, %r5, %r22;
	mad.lo.s32 	%r88, %r87, %r4, %r2;
	setp.lt.f32 	%p6, %f80, 0f00000000;
	neg.f32 	%f81, %f80;
	selp.f32 	%f82, %f80, %f81, %p5;
	selp.f32 	%f83, 0f00000000, %f82, %p6;
	mul.wide.u32 	%rd135, %r88, 4;
	add.s64 	%rd136, %rd5, %rd135;
	st.global.f32 	[%rd136], %f83;
$L__BB0_2:
	ret;

}
	// .globl	_Z20buildDetCUDA_smem_bfPfS_iimiiii
.visible .entry _Z20buildDetCUDA_smem_bfPfS_iimiiii(
	.param .u64 .ptr .align 1 _Z20buildDetCUDA_smem_bfPfS_iimiiii_param_0,
	.param .u64 .ptr .align 1 _Z20buildDetCUDA_smem_bfPfS_iimiiii_param_1,
	.param .u32 _Z20buildDetCUDA_smem_bfPfS_iimiiii_param_2,
	.param .u32 _Z20buildDetCUDA_smem_bfPfS_iimiiii_param_3,
	.param .u64 _Z20buildDetCUDA_smem_bfPfS_iimiiii_param_4,
	.param .u32 _Z20buildDetCUDA_smem_bfPfS_iimiiii_param_5,
	.param .u32 _Z20buildDetCUDA_smem_bfPfS_iimiiii_param_6,
	.param .u32 _Z20buildDetCUDA_smem_bfPfS_iimiiii_param_7,
	.param .u32 _Z20buildDetCUDA_smem_bfPfS_iimiiii_param_8
)
{
	.reg .pred 	%p<18>;
	.reg .b32 	%r<231>;
	.reg .b32 	%f<90>;
	.reg .b64 	%rd<22>;
	// demoted variable
	.shared .align 4 .b8 _ZZ20buildDetCUDA_smem_bfPfS_iimiiiiE6s_data[7888];
	ld.param.u64 	%rd3, [_Z20buildDetCUDA_smem_bfPfS_iimiiii_param_0];
	ld.param.u64 	%rd2, [_Z20buildDetCUDA_smem_bfPfS_iimiiii_param_1];
	ld.param.u32 	%r32, [_Z20buildDetCUDA_smem_bfPfS_iimiiii_param_2];
	ld.param.u32 	%r33, [_Z20buildDetCUDA_smem_bfPfS_iimiiii_param_3];
	ld.param.u32 	%r38, [_Z20buildDetCUDA_smem_bfPfS_iimiiii_param_4];
	ld.param.u32 	%r34, [_Z20buildDetCUDA_smem_bfPfS_iimiiii_param_5];
	ld.param.u32 	%r35, [_Z20buildDetCUDA_smem_bfPfS_iimiiii_param_6];
	ld.param.u32 	%r36, [_Z20buildDetCUDA_smem_bfPfS_iimiiii_param_7];
	ld.param.u32 	%r37, [_Z20buildDetCUDA_smem_bfPfS_iimiiii_param_8];
	cvta.to.global.u64 	%rd1, %rd3;
	mov.u32 	%r1, %tid.y;
	mov.u32 	%r2, %ntid.x;
	mov.u32 	%r3, %tid.x;
	mad.lo.s32 	%r39, %r1, %r2, %r3;
	mov.u32 	%r4, %tid.z;
	mov.u32 	%r5, %ctaid.x;
	shl.b32 	%r40, %r5, 5;
	add.s32 	%r41, %r39, %r40;
	mov.u32 	%r6, %ctaid.y;
	shl.b32 	%r42, %r6, 3;
	add.s32 	%r7, %r42, %r4;
	mad.lo.s32 	%r8, %r7, %r38, %r41;
	mad.lo.s32 	%r9, %r4, 58, %r39;
	mov.u32 	%r10, %ntid.z;
	mul.lo.s32 	%r11, %r10, 58;
	mul.lo.s32 	%r12, %r10, %r38;
	setp.gt.u32 	%p1, %r39, 57;
	setp.ge.u32 	%p2, %r41, %r32;
	or.pred  	%p3, %p1, %p2;
	@%p3 bra 	$L__BB1_13;
	setp.ge.u32 	%p4, %r7, %r33;
	@%p4 bra 	$L__BB1_3;
	mul.wide.u32 	%rd4, %r8, 4;
	add.s64 	%rd5, %rd1, %rd4;
	ld.global.f32 	%f1, [%rd5];
	shl.b32 	%r43, %r9, 2;
	mov.u32 	%r44, _ZZ20buildDetCUDA_smem_bfPfS_iimiiiiE6s_data;
	add.s32 	%r45, %r44, %r43;
	st.shared.f32 	[%r45], %f1;
$L__BB1_3:
	add.s32 	%r13, %r9, %r11;
	add.s32 	%r14, %r7, %r10;
	add.s32 	%r15, %r8, %r12;
	setp.ge.u32 	%p5, %r14, %r33;
	@%p5 bra 	$L__BB1_5;
	mul.wide.u32 	%rd6, %r15, 4;
	add.s64 	%rd7, %rd1, %rd6;
	ld.global.f32 	%f2, [%rd7];
	shl.b32 	%r46, %r13, 2;
	mov.u32 	%r47, _ZZ20buildDetCUDA_smem_bfPfS_iimiiiiE6s_data;
	add.s32 	%r48, %r47, %r46;
	st.shared.f32 	[%r48], %f2;
$L__BB1_5:
	add.s32 	%r16, %r13, %r11;
	add.s32 	%r17, %r14, %r10;
	add.s32 	%r18, %r15, %r12;
	setp.ge.u32 	%p6, %r17, %r33;
	@%p6 bra 	$L__BB1_7;
	mul.wide.u32 	%rd8, %r18, 4;
	add.s64 	%rd9, %rd1, %rd8;
	ld.global.f32 	%f3, [%rd9];
	shl.b32 	%r49, %r16, 2;
	mov.u32 	%r50, _ZZ20buildDetCUDA_smem_bfPfS_iimiiiiE6s_data;
	add.s32 	%r51, %r50, %r49;
	st.shared.f32 	[%r51], %f3;
$L__BB1_7:
	add.s32 	%r19, %r16, %r11;
	add.s32 	%r20, %r17, %r10;
	add.s32 	%r21, %r18, %r12;
	setp.ge.u32 	%p7, %r20, %r33;
	@%p7 bra 	$L__BB1_9;
	mul.wide.u32 	%rd10, %r21, 4;
	add.s64 	%rd11, %rd1, %rd10;
	ld.global.f32 	%f4, [%rd11];
	shl.b32 	%r52, %r19, 2;
	mov.u32 	%r53, _ZZ20buildDetCUDA_smem_bfPfS_iimiiiiE6s_data;
	add.s32 	%r54, %r53, %r52;
	st.shared.f32 	[%r54], %f4;
$L__BB1_9:
	add.s32 	%r22, %r19, %r11;
	add.s32 	%r23, %r20, %r10;
	add.s32 	%r24, %r21, %r12;
	setp.ge.u32 	%p8, %r23, %r33;
	@%p8 bra 	$L__BB1_11;
	mul.wide.u32 	%rd12, %r24, 4;
	add.s64 	%rd13, %rd1, %rd12;
	ld.global.f32 	%f5, [%rd13];
	shl.b32 	%r55, %r22, 2;
	mov.u32 	%r56, _ZZ20buildDetCUDA_smem_bfPfS_iimiiiiE6s_data;
	add.s32 	%r57, %r56, %r55;
	st.shared.f32 	[%r57], %f5;
$L__BB1_11:
	add.s32 	%r25, %r22, %r11;
	add.s32 	%r58, %r23, %r10;
	add.s32 	%r26, %r24, %r12;
	setp.ge.u32 	%p9, %r58, %r33;
	setp.gt.u32 	%p10, %r4, 3;
	or.pred  	%p11, %p9, %p10;
	@%p11 bra 	$L__BB1_13;
	mul.wide.u32 	%rd14, %r26, 4;
	add.s64 	%rd15, %rd1, %rd14;
	ld.global.f32 	%f6, [%rd15];
	shl.b32 	%r60, %r25, 2;
	mov.u32 	%r61, _ZZ20buildDetCUDA_smem_bfPfS_iimiiiiE6s_data;
	add.s32 	%r62, %r61, %r60;
	st.shared.f32 	[%r62], %f6;
$L__BB1_13:
	bar.sync 	0;
	setp.gt.u32 	%p12, %r4, 3;
	@%p12 bra 	$L__BB1_16;
	mad.lo.s32 	%r27, %r35, %r34, %r4;
	mad.lo.s32 	%r28, %r36, %r3, %r37;
	mad.lo.s32 	%r29, %r36, %r1, %r37;
	mul.lo.s32 	%r63, %r5, %r2;
	mad.lo.s32 	%r30, %r63, %r36, %r28;
	mov.u32 	%r64, %ntid.y;
	mul.lo.s32 	%r65, %r6, %r64;
	mad.lo.s32 	%r66, %r65, %r36, %r29;
	sub.s32 	%r67, %r32, %r37;
	setp.ge.s32 	%p13, %r30, %r67;
	sub.s32 	%r68, %r33, %r37;
	setp.ge.s32 	%p14, %r66, %r68;
	or.pred  	%p15, %p13, %p14;
	@%p15 bra 	$L__BB1_16;
	mul.wide.s32 	%rd16, %r27, 4;
	mov.u64 	%rd17, dc_lobe_cache_unique;
	add.s64 	%rd18, %rd17, %rd16;
	ld.const.u32 	%r69, [%rd18];
	mul.lo.s32 	%r70, %r69, 3;
	shr.u32 	%r71, %r70, 31;
	add.s32 	%r72, %r70, %r71;
	shr.s32 	%r73, %r72, 1;
	sub.s32 	%r74, %r29, %r69;
	sub.s32 	%r75, %r28, %r73;
	shl.b32 	%r76, %r69, 1;
	min.s32 	%r77, %r74, 33;
	min.s32 	%r78, %r75, 58;
	add.s32 	%r79, %r74, %r76;
	min.s32 	%r80, %r79, 34;
	mul.lo.s32 	%r81, %r80, 58;
	add.s32 	%r82, %r78, %r81;
	add.s32 	%r83, %r75, %r70;
	min.s32 	%r84, %r83, 58;
	mul.lo.s32 	%r85, %r77, 58;
	add.s32 	%r86, %r78, %r85;
	shl.b32 	%r87, %r86, 2;
	mov.u32 	%r88, _ZZ20buildDetCUDA_smem_bfPfS_iimiiiiE6s_data;
	add.s32 	%r89, %r88, %r87;
	ld.shared.f32 	%f7, [%r89+-4];
	add.s32 	%r90, %r84, %r85;
	shl.b32 	%r91, %r90, 2;
	add.s32 	%r92, %r88, %r91;
	ld.shared.f32 	%f8, [%r92+-4];
	add.s32 	%r93, %r81, %r84;
	shl.b32 	%r94, %r82, 2;
	add.s32 	%r95, %r94, %r88;
	ld.shared.f32 	%f9, [%r95+-236];
	shl.b32 	%r96, %r93, 2;
	add.s32 	%r97, %r96, %r88;
	ld.shared.f32 	%f10, [%r97+-236];
	sub.f32 	%f11, %f7, %f8;
	sub.f32 	%f12, %f11, %f9;
	add.f32 	%f13, %f12, %f10;
	max.f32 	%f14, %f13, 0f00000000;
	shr.u32 	%r98, %r69, 31;
	add.s32 	%r99, %r69, %r98;
	shr.s32 	%r100, %r99, 1;
	sub.s32 	%r101, %r28, %r100;
	min.s32 	%r102, %r101, 58;
	add.s32 	%r103, %r102, %r81;
	add.s32 	%r104, %r101, %r69;
	min.s32 	%r105, %r104, 58;
	add.s32 	%r106, %r105, %r81;
	add.s32 	%r107, %r102, %r85;
	shl.b32 	%r108, %r107, 2;
	add.s32 	%r109, %r88, %r108;
	ld.shared.f32 	%f15, [%r109+-4];
	add.s32 	%r110, %r105, %r85;
	shl.b32 	%r111, %r110, 2;
	add.s32 	%r112, %r88, %r111;
	ld.shared.f32 	%f16, [%r112+-4];
	shl.b32 	%r113, %r103, 2;
	add.s32 	%r114, %r113, %r88;
	ld.shared.f32 	%f17, [%r114+-236];
	shl.b32 	%r115, %r106, 2;
	add.s32 	%r116, %r115, %r88;
	ld.shared.f32 	%f18, [%r116+-236];
	sub.f32 	%f19, %f15, %f16;
	sub.f32 	%f20, %f19, %f17;
	add.f32 	%f21, %f20, %f18;
	max.f32 	%f22, %f21, 0f00000000;
	mul.f32 	%f23, %f22, 0f40400000;
	sub.f32 	%f24, %f14, %f23;
	sub.s32 	%r117, %r29, %r73;
	sub.s32 	%r118, %r28, %r69;
	min.s32 	%r119, %r117, 34;
	min.s32 	%r120, %r118, 57;
	add.s32 	%r121, %r117, %r70;
	min.s32 	%r122, %r121, 34;
	add.s32 	%r123, %r118, %r76;
	min.s32 	%r124, %r123, 58;
	add.s32 	%r125, %r124, -1;
	mul.lo.s32 	%r126, %r119, 58;
	add.s32 	%r127, %r126, %r120;
	shl.b32 	%r128, %r127, 2;
	add.s32 	%r129, %r88, %r128;
	ld.shared.f32 	%f25, [%r129+-232];
	add.s32 	%r130, %r126, %r125;
	shl.b32 	%r131, %r130, 2;
	add.s32 	%r132, %r88, %r131;
	ld.shared.f32 	%f26, [%r132+-232];
	mul.lo.s32 	%r133, %r122, 58;
	add.s32 	%r134, %r133, %r120;
	shl.b32 	%r135, %r134, 2;
	add.s32 	%r136, %r88, %r135;
	ld.shared.f32 	%f27, [%r136+-232];
	add.s32 	%r137, %r133, %r125;
	shl.b32 	%r138, %r137, 2;
	add.s32 	%r139, %r88, %r138;
	ld.shared.f32 	%f28, [%r139+-232];
	sub.f32 	%f29, %f25, %f26;
	sub.f32 	%f30, %f29, %f27;
	add.f32 	%f31, %f30, %f28;
	max.f32 	%f32, %f31, 0f00000000;
	sub.s32 	%r140, %r29, %r100;
	min.s32 	%r141, %r140, 34;
	add.s32 	%r142, %r140, %r69;
	min.s32 	%r143, %r142, 34;
	mul.lo.s32 	%r144, %r141, 58;
	add.s32 	%r145, %r144, %r120;
	shl.b32 	%r146, %r145, 2;
	add.s32 	%r147, %r88, %r146;
	ld.shared.f32 	%f33, [%r147+-232];
	add.s32 	%r148, %r144, %r125;
	shl.b32 	%r149, %r148, 2;
	add.s32 	%r150, %r88, %r149;
	ld.shared.f32 	%f34, [%r150+-232];
	mul.lo.s32 	%r151, %r143, 58;
	add.s32 	%r152, %r151, %r120;
	shl.b32 	%r153, %r152, 2;
	add.s32 	%r154, %r88, %r153;
	ld.shared.f32 	%f35, [%r154+-232];
	add.s32 	%r155, %r151, %r125;
	shl.b32 	%r156, %r155, 2;
	add.s32 	%r157, %r88, %r156;
	ld.shared.f32 	%f36, [%r157+-232];
	sub.f32 	%f37, %f33, %f34;
	sub.f32 	%f38, %f37, %f35;
	add.f32 	%f39, %f38, %f36;
	max.f32 	%f40, %f39, 0f00000000;
	mul.f32 	%f41, %f40, 0f40400000;
	sub.f32 	%f42, %f32, %f41;
	add.s32 	%r158, %r28, 1;
	min.s32 	%r159, %r74, 34;
	min.s32 	%r160, %r158, 58;
	add.s32 	%r161, %r160, -1;
	min.s32 	%r162, %r29, 34;
	add.s32 	%r163, %r69, %r158;
	min.s32 	%r164, %r163, 58;
	add.s32 	%r165, %r164, -1;
	mul.lo.s32 	%r166, %r159, 58;
	add.s32 	%r167, %r166, %r161;
	shl.b32 	%r168, %r167, 2;
	add.s32 	%r169, %r88, %r168;
	ld.shared.f32 	%f43, [%r169+-232];
	add.s32 	%r170, %r166, %r165;
	shl.b32 	%r171, %r170, 2;
	add.s32 	%r172, %r88, %r171;
	ld.shared.f32 	%f44, [%r172+-232];
	mul.lo.s32 	%r173, %r162, 58;
	add.s32 	%r174, %r173, -58;
	add.s32 	%r175, %r173, %r161;
	shl.b32 	%r176, %r175, 2;
	add.s32 	%r177, %r88, %r176;
	ld.shared.f32 	%f45, [%r177+-232];
	add.s32 	%r178, %r164, %r174;
	shl.b32 	%r179, %r178, 2;
	add.s32 	%r180, %r88, %r179;
	ld.shared.f32 	%f46, [%r180+-4];
	sub.f32 	%f47, %f43, %f44;
	sub.f32 	%f48, %f47, %f45;
	add.f32 	%f49, %f48, %f46;
	max.f32 	%f50, %f49, 0f00000000;
	add.s32 	%r181, %r29, 1;
	min.s32 	%r182, %r181, 34;
	min.s32 	%r183, %r118, 58;
	add.s32 	%r184, %r183, -1;
	add.s32 	%r185, %r69, %r181;
	min.s32 	%r186, %r185, 34;
	min.s32 	%r187, %r28, 58;
	add.s32 	%r188, %r187, -1;
	mul.lo.s32 	%r189, %r182, 58;
	add.s32 	%r190, %r189, -58;
	add.s32 	%r191, %r183, %r190;
	shl.b32 	%r192, %r191, 2;
	add.s32 	%r193, %r88, %r192;
	ld.shared.f32 	%f51, [%r193+-4];
	add.s32 	%r194, %r189, %r188;
	shl.b32 	%r195, %r194, 2;
	add.s32 	%r196, %r88, %r195;
	ld.shared.f32 	%f52, [%r196+-232];
	mul.lo.s32 	%r197, %r186, 58;
	add.s32 	%r198, %r197, %r184;
	shl.b32 	%r199, %r198, 2;
	add.s32 	%r200, %r88, %r199;
	ld.shared.f32 	%f53, [%r200+-232];
	add.s32 	%r201, %r197, %r188;
	shl.b32 	%r202, %r201, 2;
	add.s32 	%r203, %r88, %r202;
	ld.shared.f32 	%f54, [%r203+-232];
	sub.f32 	%f55, %f51, %f52;
	sub.f32 	%f56, %f55, %f53;
	add.f32 	%f57, %f56, %f54;
	max.f32 	%f58, %f57, 0f00000000;
	add.f32 	%f59, %f50, %f58;
	add.s32 	%r204, %r166, %r184;
	shl.b32 	%r205, %r204, 2;
	add.s32 	%r206, %r88, %r205;
	ld.shared.f32 	%f60, [%r206+-232];
	add.s32 	%r207, %r166, %r188;
	shl.b32 	%r208, %r207, 2;
	add.s32 	%r209, %r88, %r208;
	ld.shared.f32 	%f61, [%r209+-232];
	add.s32 	%r210, %r183, %r174;
	shl.b32 	%r211, %r210, 2;
	add.s32 	%r212, %r88, %r211;
	ld.shared.f32 	%f62, [%r212+-4];
	add.s32 	%r213, %r173, %r188;
	shl.b32 	%r214, %r213, 2;
	add.s32 	%r215, %r88, %r214;
	ld.shared.f32 	%f63, [%r215+-232];
	sub.f32 	%f64, %f60, %f61;
	sub.f32 	%f65, %f64, %f62;
	add.f32 	%f66, %f65, %f63;
	max.f32 	%f67, %f66, 0f00000000;
	sub.f32 	%f68, %f59, %f67;
	add.s32 	%r216, %r189, %r161;
	shl.b32 	%r217, %r216, 2;
	add.s32 	%r218, %r88, %r217;
	ld.shared.f32 	%f69, [%r218+-232];
	add.s32 	%r219, %r164, %r190;
	shl.b32 	%r220, %r219, 2;
	add.s32 	%r221, %r88, %r220;
	ld.shared.f32 	%f70, [%r221+-4];
	add.s32 	%r222, %r197, %r161;
	shl.b32 	%r223, %r222, 2;
	add.s32 	%r224, %r88, %r223;
	ld.shared.f32 	%f71, [%r224+-232];
	add.s32 	%r225, %r197, %r165;
	shl.b32 	%r226, %r225, 2;
	add.s32 	%r227, %r88, %r226;
	ld.shared.f32 	%f72, [%r227+-232];
	sub.f32 	%f73, %f69, %f70;
	sub.f32 	%f74, %f73, %f71;
	add.f32 	%f75, %f74, %f72;
	max.f32 	%f76, %f75, 0f00000000;
	sub.f32 	%f77, %f68, %f76;
	mul.lo.s32 	%r228, %r70, %r70;
	cvt.rn.f32.u32 	%f78, %r228;
	rcp.rn.f32 	%f79, %f78;
	mul.f32 	%f80, %f79, %f24;
	mul.f32 	%f81, %f79, %f42;
	mul.f32 	%f82, %f79, %f77;
	add.f32 	%f83, %f80, %f81;
	setp.ge.f32 	%p16, %f83, 0f00000000;
	mul.f32 	%f84, %f82, 0fBF4F5C29;
	mul.f32 	%f85, %f82, %f84;
	fma.rn.f32 	%f86, %f80, %f81, %f85;
	mad.lo.s32 	%r229, %r27, %r33, %r66;
	mad.lo.s32 	%r230, %r229, %r32, %r30;
	setp.lt.f32 	%p17, %f86, 0f00000000;
	neg.f32 	%f87, %f86;
	selp.f32 	%f88, %f86, %f87, %p16;
	selp.f32 	%f89, 0f00000000, %f88, %p17;
	cvta.to.global.u64 	%rd19, %rd2;
	mul.wide.u32 	%rd20, %r230, 4;
	add.s64 	%rd21, %rd19, %rd20;
	st.global.f32 	[%rd21], %f89;
$L__BB1_16:
	ret;

}


// ===== COMPILED SASS (sm_100) =====

	.target	sm_100

	.elftype	@"ET_EXEC"


//--------------------- .note.nv.tkinfo           --------------------------
	.section	.note.nv.tkinfo,"",@"SHT_NOTE"
	.sectionflags	@"SHF_NOTE_NV_TKINFO"
	.tkinfo
        /*0018*/ 	.word	0x00000002
        /*0030*/ 	.string	""
        /*0030*/ 	.string	"ptxas"
        /*0030*/ 	.string	"Cuda compilation tools, release 13.0, V13.0.88"
        /*0030*/ 	.string	"Build cuda_13.0.r13.0/compiler.36424714_0"
        /*0030*/ 	.string	"-arch sm_100 -m 64 "



//--------------------- .note.nv.cuinfo           --------------------------
	.section	.note.nv.cuinfo,"",@"SHT_NOTE"
	.sectionflags	@"SHF_NOTE_NV_CUINFO"
        /*0018*/ 	.short	0x0002
        /*001a*/ 	.short	0x0064
        /*001c*/ 	.short	0x0082
	.zero		2


//--------------------- .nv.info                  --------------------------
	.section	.nv.info,"",@"SHT_CUDA_INFO"
	.align	4


	//----- nvinfo : EIATTR_REGCOUNT
	.align		4
        /*0000*/ 	.byte	0x04, 0x2f
        /*0002*/ 	.short	(.L_2 - .L_1)
	.align		4
.L_1:
        /*0004*/ 	.word	index@(_Z12buildDetCUDAPfS_iimiiii)
        /*0008*/ 	.word	0x00000022


	//----- nvinfo : EIATTR_FRAME_SIZE
	.align		4
.L_2:
        /*000c*/ 	.byte	0x04, 0x11
        /*000e*/ 	.short	(.L_4 - .L_3)
	.align		4
.L_3:
        /*0010*/ 	.word	index@($__internal_1_$__cuda_sm20_rcp_rn_f32_slowpath)
        /*0014*/ 	.word	0x00000000


	//----- nvinfo : EIATTR_FRAME_SIZE
	.align		4
.L_4:
        /*0018*/ 	.byte	0x04, 0x11
        /*001a*/ 	.short	(.L_6 - .L_5)
	.align		4
.L_5:
        /*001c*/ 	.word	index@(_Z12buildDetCUDAPfS_iimiiii)
        /*0020*/ 	.word	0x00000000


	//----- nvinfo : EIATTR_REGCOUNT
	.align		4
.L_6:
        /*0024*/ 	.byte	0x04, 0x2f
        /*0026*/ 	.short	(.L_8 - .L_7)
	.align		4
.L_7:
        /*0028*/ 	.word	index@(_Z20buildDetCUDA_smem_bfPfS_iimiiii)
        /*002c*/ 	.word	0x00000020


	//----- nvinfo : EIATTR_FRAME_SIZE
	.align		4
.L_8:
        /*0030*/ 	.byte	0x04, 0x11
        /*0032*/ 	.short	(.L_10 - .L_9)
	.align		4
.L_9:
        /*0034*/ 	.word	index@($__internal_0_$__cuda_sm20_rcp_rn_f32_slowpath)
        /*0038*/ 	.word	0x00000000


	//----- nvinfo : EIATTR_FRAME_SIZE
	.align		4
.L_10:
        /*003c*/ 	.byte	0x04, 0x11
        /*003e*/ 	.short	(.L_12 - .L_11)
	.align		4
.L_11:
        /*0040*/ 	.word	index@(_Z20buildDetCUDA_smem_bfPfS_iimiiii)
        /*0044*/ 	.word	0x00000000


	//----- nvinfo : EIATTR_MIN_STACK_SIZE
	.align		4
.L_12:
        /*0048*/ 	.byte	0x04, 0x12
        /*004a*/ 	.short	(.L_14 - .L_13)
	.align		4
.L_13:
        /*004c*/ 	.word	index@(_Z20buildDetCUDA_smem_bfPfS_iimiiii)
        /*0050*/ 	.word	0x00000000


	//----- nvinfo : EIATTR_MIN_STACK_SIZE
	.align		4
.L_14:
        /*0054*/ 	.byte	0x04, 0x12
        /*0056*/ 	.short	(.L_16 - .L_15)
	.align		4
.L_15:
        /*0058*/ 	.word	index@(_Z12buildDetCUDAPfS_iimiiii)
        /*005c*/ 	.word	0x00000000
.L_16:


//--------------------- .nv.compat                --------------------------
	.section	.nv.compat,"",@"SHT_CUDA_COMPAT_INFO"
	.align	4
        /*0000*/ 	.byte	0x02, 0x09, 0x00, 0x00, 0x02, 0x02, 0x01, 0x00, 0x02, 0x05, 0x05, 0x00, 0x03, 0x07, 0x01, 0x01
        /*0010*/ 	.byte	0x02, 0x03, 0x00, 0x00, 0x02, 0x06, 0x01, 0x00, 0x04, 0x0b, 0x08, 0x00, 0x09, 0x00, 0x00, 0x00
        /*0020*/ 	.byte	0x00, 0x00, 0x00, 0x00


//--------------------- .nv.info._Z20buildDetCUDA_smem_bfPfS_iimiiii --------------------------
	.section	.nv.info._Z20buildDetCUDA_smem_bfPfS_iimiiii,"",@"SHT_CUDA_INFO"
	.sectionflags	@""
	.align	4


	//----- nvinfo : EIATTR_CUDA_API_VERSION
	.align		4
        /*0000*/ 	.byte	0x04, 0x37
        /*0002*/ 	.short	(.L_18 - .L_17)
.L_17:
        /*0004*/ 	.word	0x00000082


	//----- nvinfo : EIATTR_KPARAM_INFO
	.align		4
.L_18:
        /*0008*/ 	.byte	0x04, 0x17
        /*000a*/ 	.short	(.L_20 - .L_19)
.L_19:
        /*000c*/ 	.word	0x00000000
        /*0010*/ 	.short	0x0008
        /*0012*/ 	.short	0x002c
        /*0014*/ 	.byte	0x00, 0xf0, 0x11, 0x00


	//----- nvinfo : EIATTR_KPARAM_INFO
	.align		4
.L_20:
        /*0018*/ 	.byte	0x04, 0x17
        /*001a*/ 	.short	(.L_22 - .L_21)
.L_21:
        /*001c*/ 	.word	0x00000000
        /*0020*/ 	.short	0x0007
        /*0022*/ 	.short	0x0028
        /*0024*/ 	.byte	0x00, 0xf0, 0x11, 0x00


	//----- nvinfo : EIATTR_KPARAM_INFO
	.align		4
.L_22:
        /*0028*/ 	.byte	0x04, 0x17
        /*002a*/ 	.short	(.L_24 - .L_23)
.L_23:
        /*002c*/ 	.word	0x00000000
        /*0030*/ 	.short	0x0006
        /*0032*/ 	.short	0x0024
        /*0034*/ 	.byte	0x00, 0xf0, 0x11, 0x00


	//----- nvinfo : EIATTR_KPARAM_INFO
	.align		4
.L_24:
        /*0038*/ 	.byte	0x04, 0x17
        /*003a*/ 	.short	(.L_26 - .L_25)
.L_25:
        /*003c*/ 	.word	0x00000000
        /*0040*/ 	.short	0x0005
        /*0042*/ 	.short	0x0020
        /*0044*/ 	.byte	0x00, 0xf0, 0x11, 0x00


	//----- nvinfo : EIATTR_KPARAM_INFO
	.align		4
.L_26:
        /*0048*/ 	.byte	0x04, 0x17
        /*004a*/ 	.short	(.L_28 - .L_27)
.L_27:
        /*004c*/ 	.word	0x00000000
        /*0050*/ 	.short	0x0004
        /*0052*/ 	.short	0x0018
        /*0054*/ 	.byte	0x00, 0xf0, 0x21, 0x00


	//----- nvinfo : EIATTR_KPARAM_INFO
	.align		4
.L_28:
        /*0058*/ 	.byte	0x04, 0x17
        /*005a*/ 	.short	(.L_30 - .L_29)
.L_29:
        /*005c*/ 	.word	0x00000000
        /*0060*/ 	.short	0x0003
        /*0062*/ 	.short	0x0014
        /*0064*/ 	.byte	0x00, 0xf0, 0x11, 0x00


	//----- nvinfo : EIATTR_KPARAM_INFO
	.align		4
.L_30:
        /*0068*/ 	.byte	0x04, 0x17
        /*006a*/ 	.short	(.L_32 - .L_31)
.L_31:
        /*006c*/ 	.word	0x00000000
        /*0070*/ 	.short	0x0002
        /*0072*/ 	.short	0x0010
        /*0074*/ 	.byte	0x00, 0xf0, 0x11, 0x00


	//----- nvinfo : EIATTR_KPARAM_INFO
	.align		4
.L_32:
        /*0078*/ 	.byte	0x04, 0x17
        /*007a*/ 	.short	(.L_34 - .L_33)
.L_33:
        /*007c*/ 	.word	0x00000000
        /*0080*/ 	.short	0x0001
        /*0082*/ 	.short	0x0008
        /*0084*/ 	.byte	0x00, 0xf5, 0x21, 0x00


	//----- nvinfo : EIATTR_KPARAM_INFO
	.align		4
.L_34:
        /*0088*/ 	.byte	0x04, 0x17
        /*008a*/ 	.short	(.L_36 - .L_35)
.L_35:
        /*008c*/ 	.word	0x00000000
        /*0090*/ 	.short	0x0000
        /*0092*/ 	.short	0x0000
        /*0094*/ 	.byte	0x00, 0xf5, 0x21, 0x00


	//----- nvinfo : EIATTR_SPARSE_MMA_MASK
	.align		4
.L_36:
        /*0098*/ 	.byte	0x03, 0x50
        /*009a*/ 	.short	0x0000


	//----- nvinfo : EIATTR_MAXREG_COUNT
	.align		4
        /*009c*/ 	.byte	0x03, 0x1b
        /*009e*/ 	.short	0x00ff


	//----- nvinfo : EIATTR_NUM_BARRIERS
	.align		4
        /*00a0*/ 	.byte	0x02, 0x4c
        /*00a2*/ 	.byte	0x01
	.zero		1


	//----- nvinfo : EIATTR_MERCURY_ISA_VERSION
	.align		4
        /*00a4*/ 	.byte	0x03, 0x5f
        /*00a6*/ 	.short	0x0101


	//----- nvinfo : EIATTR_VRC_CTA_INIT_COUNT
	.align		4
        /*00a8*/ 	.byte	0x02, 0x4a
	.zero		1
	.zero		1


	//----- nvinfo : EIATTR_EXIT_INSTR_OFFSETS
	.align		4
        /*00ac*/ 	.byte	0x04, 0x1c
        /*00ae*/ 	.short	(.L_38 - .L_37)


	//   ....[0]....
.L_37:
        /*00b0*/ 	.word	0x000005e0


	//   ....[1]....
        /*00b4*/ 	.word	0x000006e0


	//   ....[2]....
        /*00b8*/ 	.word	0x00001450


	//----- nvinfo : EIATTR_CRS_STACK_SIZE
	.align		4
.L_38:
        /*00bc*/ 	.byte	0x04, 0x1e
        /*00be*/ 	.short	(.L_40 - .L_39)
.L_39:
        /*00c0*/ 	.word	0x00000000


	//----- nvinfo : EIATTR_CBANK_PARAM_SIZE
	.align		4
.L_40:
        /*00c4*/ 	.byte	0x03, 0x19
        /*00c6*/ 	.short	0x0030


	//----- nvinfo : EIATTR_PARAM_CBANK
	.align		4
        /*00c8*/ 	.byte	0x04, 0x0a
        /*00ca*/ 	.short	(.L_42 - .L_41)
	.align		4
.L_41:
        /*00cc*/ 	.word	index@(.nv.constant0._Z20buildDetCUDA_smem_bfPfS_iimiiii)
        /*00d0*/ 	.short	0x0380
        /*00d2*/ 	.short	0x0030


	//----- nvinfo : EIATTR_SW_WAR
	.align		4
.L_42:
        /*00d4*/ 	.byte	0x04, 0x36
        /*00d6*/ 	.short	(.L_44 - .L_43)
.L_43:
        /*00d8*/ 	.word	0x00000008
.L_44:


//--------------------- .nv.info._Z12buildDetCUDAPfS_iimiiii --------------------------
	.section	.nv.info._Z12buildDetCUDAPfS_iimiiii,"",@"SHT_CUDA_INFO"
	.sectionflags	@""
	.align	4


	//----- nvinfo : EIATTR_CUDA_API_VERSION
	.align		4
        /*0000*/ 	.byte	0x04, 0x37
        /*0002*/ 	.short	(.L_46 - .L_45)
.L_45:
        /*0004*/ 	.word	0x00000082


	//----- nvinfo : EIATTR_KPARAM_INFO
	.align		4
.L_46:
        /*0008*/ 	.byte	0x04, 0x17
        /*000a*/ 	.short	(.L_48 - .L_47)
.L_47:
        /*000c*/ 	.word	0x00000000
        /*0010*/ 	.short	0x0008
        /*0012*/ 	.short	0x002c
        /*0014*/ 	.byte	0x00, 0xf0, 0x11, 0x00


	//----- nvinfo : EIATTR_KPARAM_INFO
	.align		4
.L_48:
        /*0018*/ 	.byte	0x04, 0x17
        /*001a*/ 	.short	(.L_50 - .L_49)
.L_49:
        /*001c*/ 	.word	0x00000000
        /*0020*/ 	.short	0x0007
        /*0022*/ 	.short	0x0028
        /*0024*/ 	.byte	0x00, 0xf0, 0x11, 0x00


	//----- nvinfo : EIATTR_KPARAM_INFO
	.align		4
.L_50:
        /*0028*/ 	.byte	0x04, 0x17
        /*002a*/ 	.short	(.L_52 - .L_51)
.L_51:
        /*002c*/ 	.word	0x00000000
        /*0030*/ 	.short	0x0006
        /*0032*/ 	.short	0x0024
        /*0034*/ 	.byte	0x00, 0xf0, 0x11, 0x00


	//----- nvinfo : EIATTR_KPARAM_INFO
	.align		4
.L_52:
        /*0038*/ 	.byte	0x04, 0x17
        /*003a*/ 	.short	(.L_54 - .L_53)
.L_53:
        /*003c*/ 	.word	0x00000000
        /*0040*/ 	.short	0x0005
        /*0042*/ 	.short	0x0020
        /*0044*/ 	.byte	0x00, 0xf0, 0x11, 0x00


	//----- nvinfo : EIATTR_KPARAM_INFO
	.align		4
.L_54:
        /*0048*/ 	.byte	0x04, 0x17
        /*004a*/ 	.short	(.L_56 - .L_55)
.L_55:
        /*004c*/ 	.word	0x00000000
        /*0050*/ 	.short	0x0004
        /*0052*/ 	.short	0x0018
        /*0054*/ 	.byte	0x00, 0xf0, 0x21, 0x00


	//----- nvinfo : EIATTR_KPARAM_INFO
	.align		4
.L_56:
        /*0058*/ 	.byte	0x04, 0x17
        /*005a*/ 	.short	(.L_58 - .L_57)
.L_57:
        /*005c*/ 	.word	0x00000000
        /*0060*/ 	.short	0x0003
        /*0062*/ 	.short	0x0014
        /*0064*/ 	.byte	0x00, 0xf0, 0x11, 0x00


	//----- nvinfo : EIATTR_KPARAM_INFO
	.align		4
.L_58:
        /*0068*/ 	.byte	0x04, 0x17
        /*006a*/ 	.short	(.L_60 - .L_59)
.L_59:
        /*006c*/ 	.word	0x00000000
        /*0070*/ 	.short	0x0002
        /*0072*/ 	.short	0x0010
        /*0074*/ 	.byte	0x00, 0xf0, 0x11, 0x00


	//----- nvinfo : EIATTR_KPARAM_INFO
	.align		4
.L_60:
        /*0078*/ 	.byte	0x04, 0x17
        /*007a*/ 	.short	(.L_62 - .L_61)
.L_61:
        /*007c*/ 	.word	0x00000000
        /*0080*/ 	.short	0x0001
        /*0082*/ 	.short	0x0008
        /*0084*/ 	.byte	0x00, 0xf5, 0x21, 0x00


	//----- nvinfo : EIATTR_KPARAM_INFO
	.align		4
.L_62:
        /*0088*/ 	.byte	0x04, 0x17
        /*008a*/ 	.short	(.L_64 - .L_63)
.L_63:
        /*008c*/ 	.word	0x00000000
        /*0090*/ 	.short	0x0000
        /*0092*/ 	.short	0x0000
        /*0094*/ 	.byte	0x00, 0xf5, 0x21, 0x00


	//----- nvinfo : EIATTR_SPARSE_MMA_MASK
	.align		4
.L_64:
        /*0098*/ 	.byte	0x03, 0x50
        /*009a*/ 	.short	0x0000


	//----- nvinfo : EIATTR_MAXREG_COUNT
	.align		4
        /*009c*/ 	.byte	0x03, 0x1b
        /*009e*/ 	.short	0x00ff


	//----- nvinfo : EIATTR_MERCURY_ISA_VERSION
	.align		4
        /*00a0*/ 	.byte	0x03, 0x5f
        /*00a2*/ 	.short	0x0101


	//----- nvinfo : EIATTR_VRC_CTA_INIT_COUNT
	.align		4
        /*00a4*/ 	.byte	0x02, 0x4a
	.zero		1
	.zero		1


	//----- nvinfo : EIATTR_EXIT_INSTR_OFFSETS
	.align		4
        /*00a8*/ 	.byte	0x04, 0x1c
        /*00aa*/ 	.short	(.L_66 - .L_65)


	//   ....[0]....
.L_65:
        /*00ac*/ 	.word	0x00000390


	//   ....[1]....
        /*00b0*/ 	.word	0x000017d0


	//----- nvinfo : EIATTR_CRS_STACK_SIZE
	.align		4
.L_66:
        /*00b4*/ 	.byte	0x04, 0x1e
        /*00b6*/ 	.short	(.L_68 - .L_67)
.L_67:
        /*00b8*/ 	.word	0x00000000


	//----- nvinfo : EIATTR_CBANK_PARAM_SIZE
	.align		4
.L_68:
        /*00bc*/ 	.byte	0x03, 0x19
        /*00be*/ 	.short	0x0030


	//----- nvinfo : EIATTR_PARAM_CBANK
	.align		4
        /*00c0*/ 	.byte	0x04, 0x0a
        /*00c2*/ 	.short	(.L_70 - .L_69)
	.align		4
.L_69:
        /*00c4*/ 	.word	index@(.nv.constant0._Z12buildDetCUDAPfS_iimiiii)
        /*00c8*/ 	.short	0x0380
        /*00ca*/ 	.short	0x0030


	//----- nvinfo : EIATTR_SW_WAR
	.align		4
.L_70:
        /*00cc*/ 	.byte	0x04, 0x36
        /*00ce*/ 	.short	(.L_72 - .L_71)
.L_71:
        /*00d0*/ 	.word	0x00000008
.L_72:


//--------------------- .nv.callgraph             --------------------------
	.section	.nv.callgraph,"",@"SHT_CUDA_CALLGRAPH"
	.align	4
	.sectionentsize	8
	.align		4
        /*0000*/ 	.word	0x00000000
	.align		4
        /*0004*/ 	.word	0xffffffff
	.align		4
        /*0008*/ 	.word	0x00000000
	.align		4
        /*000c*/ 	.word	0xfffffffe
	.align		4
        /*0010*/ 	.word	0x00000000
	.align		4
        /*0014*/ 	.word	0xfffffffd
	.align		4
        /*0018*/ 	.word	0x00000000
	.align		4
        /*001c*/ 	.word	0xfffffffc


//--------------------- .nv.constant3             --------------------------
	.section	.nv.constant3,"a",@progbits
	.align	4
.nv.constant3:
	.type		dc_lobe_cache_unique,@object
	.size		dc_lobe_cache_unique,(.L_0 - dc_lobe_cache_unique)
dc_lobe_cache_unique:
	.zero		40
.L_0:


//--------------------- .text._Z20buildDetCUDA_smem_bfPfS_iimiiii --------------------------
	.section	.text._Z20buildDetCUDA_smem_bfPfS_iimiiii,"ax",@progbits
	.align	128
        .global         _Z20buildDetCUDA_smem_bfPfS_iimiiii
        .type           _Z20buildDetCUDA_smem_bfPfS_iimiiii,@function
        .size           _Z20buildDetCUDA_smem_bfPfS_iimiiii,(.L_x_16 - _Z20buildDetCUDA_smem_bfPfS_iimiiii)
        .other          _Z20buildDetCUDA_smem_bfPfS_iimiiii,@"STO_CUDA_ENTRY STV_DEFAULT"
_Z20buildDetCUDA_smem_bfPfS_iimiiii:
.text._Z20buildDetCUDA_smem_bfPfS_iimiiii:
[----:B------:R-:W-:Y:S01]  /*0000*/  LDC R1, c[0x0][0x37c] ;  /* 0x0000df00ff017b82 */ /* 0x000fe20000000800 */
[----:B------:R-:W0:Y:S01]  /*0010*/  S2R R12, SR_TID.Y ;  /* 0x00000000000c7919 */ /* 0x000e220000002200 */
[----:B------:R-:W0:Y:S06]  /*0020*/  LDCU UR4, c[0x0][0x360] ;  /* 0x00006c00ff0477ac */ /* 0x000e2c0008000800 */
[----:B------:R-:W1:Y:S01]  /*0030*/  LDC R16, c[0x0][0x368] ;  /* 0x0000da00ff107b82 */ /* 0x000e620000000800 */
[----:B------:R-:W-:Y:S01]  /*0040*/  BSSY.RECONVERGENT B0, `(.L_x_0) ;  /* 0x0000058000007945 */ /* 0x000fe20003800200 */
[----:B------:R-:W0:Y:S01]  /*0050*/  S2R R13, SR_TID.X ;  /* 0x00000000000d7919 */ /* 0x000e220000002100 */
[----:B------:R-:W2:Y:S01]  /*0060*/  LDCU UR8, c[0x0][0x390] ;  /* 0x00007200ff0877ac */ /* 0x000ea20008000800 */
[----:B------:R-:W3:Y:S01]  /*0070*/  S2R R14, SR_CTAID.X ;  /* 0x00000000000e7919 */ /* 0x000ee20000002500 */
[----:B------:R-:W4:Y:S01]  /*0080*/  LDCU.64 UR6, c[0x0][0x358] ;  /* 0x00006b00ff0677ac */ /* 0x000f220008000a00 */
[----:B------:R-:W5:Y:S01]  /*0090*/  S2R R0, SR_TID.Z ;  /* 0x0000000000007919 */ /* 0x000f620000002300 */
[----:B------:R-:W1:Y:S01]  /*00a0*/  S2R R15, SR_CTAID.Y ;  /* 0x00000000000f7919 */ /* 0x000e620000002600 */
[----:B0-----:R-:W-:-:S04]  /*00b0*/  IMAD R17, R12, UR4, R13 ;  /* 0x000000040c117c24 */ /* 0x001fc8000f8e020d */
[----:B---3--:R-:W-:Y:S01]  /*00c0*/  IMAD R2, R14, 0x20, R17 ;  /* 0x000000200e027824 */ /* 0x008fe200078e0211 */
[----:B-----5:R-:W-:-:S04]  /*00d0*/  ISETP.GT.U32.AND P1, PT, R0, 0x3, PT ;  /* 0x000000030000780c */ /* 0x020fc80003f24070 */
[----:B--2---:R-:W-:-:S04]  /*00e0*/  ISETP.GE.U32.AND P0, PT, R2, UR8, PT ;  /* 0x0000000802007c0c */ /* 0x004fc8000bf06070 */
[----:B------:R-:W-:-:S13]  /*00f0*/  ISETP.GT.U32.OR P0, PT, R17, 0x39, P0 ;  /* 0x000000391100780c */ /* 0x000fda0000704470 */
[----:B-1--4-:R-:W-:Y:S05]  /*0100*/  @P0 BRA `(.L_x_1) ;  /* 0x00000004002c0947 */ /* 0x012fea0003800000 */
[----:B------:R-:W-:Y:S01]  /*0110*/  IMAD R3, R15, 0x8, R0 ;  /* 0x000000080f037824 */ /* 0x000fe200078e0200 */
[----:B------:R-:W0:Y:S01]  /*0120*/  LDCU UR9, c[0x0][0x394] ;  /* 0x00007280ff0977ac */ /* 0x000e220008000800 */
[----:B------:R-:W-:-:S03]  /*0130*/  ISETP.GT.U32.AND P0, PT, R0, 0x3, PT ;  /* 0x000000030000780c */ /* 0x000fc60003f04070 */
[----:B------:R-:W-:Y:S01]  /*0140*/  IADD3 R5, PT, PT, R3, R16, RZ ;  /* 0x0000001003057210 */ /* 0x000fe20007ffe0ff */
[----:B------:R-:W1:Y:S04]  /*0150*/  LDCU UR5, c[0x0][0x398] ;  /* 0x00007300ff0577ac */ /* 0x000e680008000800 */
[----:B------:R-:W-:-:S04]  /*0160*/  IMAD.IADD R7, R5, 0x1, R16 ;  /* 0x0000000105077824 */ /* 0x000fc800078e0210 */
[----:B------:R-:W-:-:S05]  /*0170*/  IMAD.IADD R9, R7, 0x1, R16 ;  /* 0x0000000107097824 */ /* 0x000fca00078e0210 */
[----:B------:R-:W-:Y:S02]  /*0180*/  IADD3 R11, PT, PT, R9, R16, RZ ;  /* 0x00000010090b7210 */ /* 0x000fe40007ffe0ff */
[----:B0-----:R-:W-:Y:S02]  /*0190*/  ISETP.GE.U32.AND P6, PT, R3, UR9, PT ;  /* 0x0000000903007c0c */ /* 0x001fe4000bfc6070 */
[----:B------:R-:W-:Y:S01]  /*01a0*/  ISETP.GE.U32.AND P5, PT, R5, UR9, PT ;  /* 0x0000000905007c0c */ /* 0x000fe2000bfa6070 */
[----:B------:R-:W-:Y:S01]  /*01b0*/  IMAD.IADD R4, R11, 0x1, R16 ;  /* 0x000000010b047824 */ /* 0x000fe200078e0210 */
[----:B------:R-:W-:Y:S01]  /*01c0*/  ISETP.GE.U32.AND P4, PT, R7, UR9, PT ;  /* 0x0000000907007c0c */ /* 0x000fe2000bf86070 */
[----:B-1----:R-:W-:Y:S01]  /*01d0*/  IMAD R23, R3, UR5, R2 ;  /* 0x0000000503177c24 */ /* 0x002fe2000f8e0202 */
[----:B------:R-:W-:Y:S02]  /*01e0*/  ISETP.GE.U32.AND P3, PT, R9, UR9, PT ;  /* 0x0000000909007c0c */ /* 0x000fe4000bf66070 */
[----:B------:R-:W-:Y:S01]  /*01f0*/  ISETP.GE.U32.AND P2, PT, R11, UR9, PT ;  /* 0x000000090b007c0c */ /* 0x000fe2000bf46070 */
[----:B------:R-:W-:Y:S01]  /*0200*/  IMAD R27, R16, UR5, R23 ;  /* 0x00000005101b7c24 */ /* 0x000fe2000f8e0217 */
[----:B------:R-:W-:-:S03]  /*0210*/  ISETP.GE.U32.OR P0, PT, R4, UR9, P0 ;  /* 0x0000000904007c0c */ /* 0x000fc60008706470 */
[----:B------:R-:W0:Y:S01]  /*0220*/  @!P6 LDC.64 R18, c[0x0][0x380] ;  /* 0x0000e000ff12eb82 */ /* 0x000e220000000a00 */
[----:B------:R-:W-:-:S04]  /*0230*/  IMAD R25, R16, UR5, R27 ;  /* 0x0000000510197c24 */ /* 0x000fc8000f8e021b */
[----:B------:R-:W-:-:S03]  /*0240*/  IMAD R21, R16, UR5, R25 ;  /* 0x0000000510157c24 */ /* 0x000fc6000f8e0219 */
[----:B------:R-:W1:Y:S08]  /*0250*/  @!P5 LDC.64 R6, c[0x0][0x380] ;  /* 0x0000e000ff06db82 */ /* 0x000e700000000a00 */
[----:B------:R-:W2:Y:S08]  /*0260*/  @!P4 LDC.64 R10, c[0x0][0x380] ;  /* 0x0000e000ff0acb82 */ /* 0x000eb00000000a00 */
[----:B------:R-:W3:Y:S01]  /*0270*/  @!P3 LDC.64 R8, c[0x0][0x380] ;  /* 0x0000e000ff08bb82 */ /* 0x000ee20000000a00 */
[----:B0-----:R-:W-:-:S04]  /*0280*/  @!P6 IMAD.WIDE.U32 R18, R23, 0x4, R18 ;  /* 0x000000041712e825 */ /* 0x001fc800078e0012 */
[----:B------:R-:W-:Y:S02]  /*0290*/  IMAD R23, R16, UR5, R21 ;  /* 0x0000000510177c24 */ /* 0x000fe4000f8e0215 */
[----:B------:R0:W4:Y:S01]  /*02a0*/  @!P6 LDG.E R18, desc[UR6][R18.64] ;  /* 0x000000061212e981 */ /* 0x000122000c1e1900 */
[----:B------:R-:W5:Y:S08]  /*02b0*/  @!P2 LDC.64 R2, c[0x0][0x380] ;  /* 0x0000e000ff02ab82 */ /* 0x000f700000000a00 */
[----:B------:R-:W0:Y:S01]  /*02c0*/  @!P0 LDC.64 R4, c[0x0][0x380] ;  /* 0x0000e000ff048b82 */ /* 0x000e220000000a00 */
[----:B-1----:R-:W-:-:S04]  /*02d0*/  @!P5 IMAD.WIDE.U32 R6, R27, 0x4, R6 ;  /* 0x000000041b06d825 */ /* 0x002fc800078e0006 */
[----:B------:R-:W-:Y:S02]  /*02e0*/  IMAD R27, R16, UR5, R23 ;  /* 0x00000005101b7c24 */ /* 0x000fe4000f8e0217 */
[----:B--2---:R-:W-:Y:S01]  /*02f0*/  @!P4 IMAD.WIDE.U32 R10, R25, 0x4, R10 ;  /* 0x00000004190ac825 */ /* 0x004fe200078e000a */
[----:B------:R1:W2:Y:S03]  /*0300*/  @!P5 LDG.E R6, desc[UR6][R6.64] ;  /* 0x000000060606d981 */ /* 0x0002a6000c1e1900 */
[----:B---3--:R-:W-:Y:S02]  /*0310*/  @!P3 IMAD.WIDE.U32 R8, R21, 0x4, R8 ;  /* 0x000000041508b825 */ /* 0x008fe400078e0008 */
[----:B------:R3:W2:Y:S02]  /*0320*/  @!P4 LDG.E R10, desc[UR6][R10.64] ;  /* 0x000000060a0ac981 */ /* 0x0006a4000c1e1900 */
[----:B-----5:R-:W-:-:S02]  /*0330*/  @!P2 IMAD.WIDE.U32 R2, R23, 0x4, R2 ;  /* 0x000000041702a825 */ /* 0x020fc400078e0002 */
[----:B------:R5:W2:Y:S04]  /*0340*/  @!P3 LDG.E R8, desc[UR6][R8.64] ;  /* 0x000000060808b981 */ /* 0x000aa8000c1e1900 */
[----:B------:R5:W2:Y:S01]  /*0350*/  @!P2 LDG.E R2, desc[UR6][R2.64] ;  /* 0x000000060202a981 */ /* 0x000aa2000c1e1900 */
[----:B0-----:R-:W-:-:S06]  /*0360*/  @!P0 IMAD.WIDE.U32 R4, R27, 0x4, R4 ;  /* 0x000000041b048825 */ /* 0x001fcc00078e0004 */
[----:B------:R0:W2:Y:S01]  /*0370*/  @!P0 LDG.E R4, desc[UR6][R4.64] ;  /* 0x0000000604048981 */ /* 0x0000a2000c1e1900 */
[----:B------:R-:W0:Y:S01]  /*0380*/  @!P6 S2R R24, SR_CgaCtaId ;  /* 0x000000000018e919 */ /* 0x000e220000008800 */
[----:B------:R-:W0:Y:S01]  /*0390*/  @!P5 S2R R26, SR_CgaCtaId ;  /* 0x00000000001ad919 */ /* 0x000e220000008800 */
[----:B------:R-:W0:Y:S01]  /*03a0*/  @!P4 S2R R22, SR_CgaCtaId ;  /* 0x000000000016c919 */ /* 0x000e220000008800 */
[----:B------:R-:W0:Y:S01]  /*03b0*/  @!P3 S2R R21, SR_CgaCtaId ;  /* 0x000000000015b919 */ /* 0x000e220000008800 */
[----:B------:R-:W0:Y:S01]  /*03c0*/  @!P2 S2R R20, SR_CgaCtaId ;  /* 0x000000000014a919 */ /* 0x000e220000008800 */
[----:B------:R-:W0:Y:S01]  /*03d0*/  @!P0 S2R R19, SR_CgaCtaId ;  /* 0x0000000000138919 */ /* 0x000e220000008800 */
[----:B------:R-:W-:Y:S01]  /*03e0*/  IMAD R17, R0, 0x3a, R17 ;  /* 0x0000003a00117824 */ /* 0x000fe200078e0211 */
[----:B-1----:R-:W-:Y:S02]  /*03f0*/  @!P6 MOV R7, 0x400 ;  /* 0x000004000007e802 */ /* 0x002fe40000000f00 */
[----:B---3--:R-:W-:Y:S01]  /*0400*/  @!P5 MOV R11, 0x400 ;  /* 0x00000400000bd802 */ /* 0x008fe20000000f00 */
[----:B-----5:R-:W-:Y:S01]  /*0410*/  IMAD R9, R16, 0x3a, R17 ;  /* 0x0000003a10097824 */ /* 0x020fe200078e0211 */
[----:B0-----:R-:W-:-:S03]  /*0420*/  @!P6 LEA R24, R24, R7, 0x18 ;  /* 0x000000071818e211 */ /* 0x001fc600078ec0ff */
[----:B------:R-:W-:Y:S01]  /*0430*/  IMAD R7, R16, 0x3a, R9 ;  /* 0x0000003a10077824 */ /* 0x000fe200078e0209 */
[----:B------:R-:W-:Y:S01]  /*0440*/  @!P5 LEA R26, R26, R11, 0x18 ;  /* 0x0000000b1a1ad211 */ /* 0x000fe200078ec0ff */
[----:B------:R-:W-:Y:S01]  /*0450*/  @!P6 IMAD R3, R17, 0x4, R24 ;  /* 0x000000041103e824 */ /* 0x000fe200078e0218 */
[----:B------:R-:W-:Y:S02]  /*0460*/  @!P4 MOV R11, 0x400 ;  /* 0x00000400000bc802 */ /* 0x000fe40000000f00 */
[----:B------:R-:W-:Y:S01]  /*0470*/  @!P5 LEA R5, R9, R26, 0x2 ;  /* 0x0000001a0905d211 */ /* 0x000fe200078e10ff */
[----:B------:R-:W-:Y:S01]  /*0480*/  IMAD R9, R16, 0x3a, R7 ;  /* 0x0000003a10097824 */ /* 0x000fe200078e0207 */
[----:B------:R-:W-:Y:S02]  /*0490*/  @!P3 MOV R24, 0x400 ;  /* 0x000004000018b802 */ /* 0x000fe40000000f00 */
[----:B------:R-:W-:Y:S02]  /*04a0*/  @!P2 MOV R17, 0x400 ;  /* 0x000004000011a802 */ /* 0x000fe40000000f00 */
[----:B------:R-:W-:Y:S01]  /*04b0*/  @!P4 LEA R22, R22, R11, 0x18 ;  /* 0x0000000b1616c211 */ /* 0x000fe200078ec0ff */
[----:B------:R-:W-:Y:S01]  /*04c0*/  IMAD R11, R16, 0x3a, R9 ;  /* 0x0000003a100b7824 */ /* 0x000fe200078e0209 */
[----:B------:R-:W-:-:S02]  /*04d0*/  @!P0 MOV R26, 0x400 ;  /* 0x00000400001a8802 */ /* 0x000fc40000000f00 */
[----:B------:R-:W-:Y:S02]  /*04e0*/  @!P3 LEA R24, R21, R24, 0x18 ;  /* 0x000000181518b211 */ /* 0x000fe400078ec0ff */
[----:B------:R-:W-:Y:S01]  /*04f0*/  @!P2 LEA R20, R20, R17, 0x18 ;  /* 0x000000111414a211 */ /* 0x000fe200078ec0ff */
[----:B------:R-:W-:Y:S01]  /*0500*/  IMAD R16, R16, 0x3a, R11 ;  /* 0x0000003a10107824 */ /* 0x000fe200078e020b */
[----:B------:R-:W-:Y:S01]  /*0510*/  @!P0 LEA R17, R19, R26, 0x18 ;  /* 0x0000001a13118211 */ /* 0x000fe200078ec0ff */
[----:B------:R-:W-:Y:S01]  /*0520*/  @!P4 IMAD R7, R7, 0x4, R22 ;  /* 0x000000040707c824 */ /* 0x000fe200078e0216 */
[----:B------:R-:W-:Y:S01]  /*0530*/  @!P2 LEA R11, R11, R20, 0x2 ;  /* 0x000000140b0ba211 */ /* 0x000fe200078e10ff */
[----:B------:R-:W-:Y:S02]  /*0540*/  @!P3 IMAD R9, R9, 0x4, R24 ;  /* 0x000000040909b824 */ /* 0x000fe400078e0218 */
[----:B------:R-:W-:Y:S01]  /*0550*/  @!P0 IMAD R17, R16, 0x4, R17 ;  /* 0x0000000410118824 */ /* 0x000fe200078e0211 */
[----:B----4-:R0:W-:Y:S04]  /*0560*/  @!P6 STS [R3], R18 ;  /* 0x000000120300e388 */ /* 0x0101e80000000800 */
[----:B--2---:R0:W-:Y:S04]  /*0570*/  @!P5 STS [R5], R6 ;  /* 0x000000060500d388 */ /* 0x0041e80000000800 */
[----:B------:R0:W-:Y:S04]  /*0580*/  @!P4 STS [R7], R10 ;  /* 0x0000000a0700c388 */ /* 0x0001e80000000800 */
[----:B------:R0:W-:Y:S04]  /*0590*/  @!P3 STS [R9], R8 ;  /* 0x000000080900b388 */ /* 0x0001e80000000800 */
[----:B------:R0:W-:Y:S04]  /*05a0*/  @!P2 STS [R11], R2 ;  /* 0x000000020b00a388 */ /* 0x0001e80000000800 */
[----:B------:R0:W-:Y:S02]  /*05b0*/  @!P0 STS [R17], R4 ;  /* 0x0000000411008388 */ /* 0x0001e40000000800 */
.L_x_1:
[----:B------:R-:W-:Y:S05]  /*05c0*/  BSYNC.RECONVERGENT B0 ;  /* 0x0000000000007941 */ /* 0x000fea0003800200 */
.L_x_0:
[----:B------:R-:W-:Y:S06]  /*05d0*/  BAR.SYNC.DEFER_BLOCKING 0x0 ;  /* 0x0000000000007b1d */ /* 0x000fec0000010000 */
[----:B------:R-:W-:Y:S05]  /*05e0*/  @P1 EXIT ;  /* 0x000000000000194d */ /* 0x000fea0003800000 */
[----:B0-----:R-:W0:Y:S01]  /*05f0*/  LDC.64 R8, c[0x0][0x3a8] ;  /* 0x0000ea00ff087b82 */ /* 0x001e220000000a00 */
[----:B------:R-:W1:Y:S01]  /*0600*/  LDCU UR5, c[0x0][0x364] ;  /* 0x00006c80ff0577ac */ /* 0x000e620008000800 */
[----:B------:R-:W-:Y:S01]  /*0610*/  IMAD R5, R14, UR4, RZ ;  /* 0x000000040e057c24 */ /* 0x000fe2000f8e02ff */
[----:B------:R-:W2:Y:S05]  /*0620*/  LDCU UR9, c[0x0][0x394] ;  /* 0x00007280ff0977ac */ /* 0x000eaa0008000800 */
[----:B------:R-:W3:Y:S01]  /*0630*/  LDC.64 R6, c[0x0][0x3a0] ;  /* 0x0000e800ff067b82 */ /* 0x000ee20000000a00 */
[----:B-1----:R-:W-:Y:S02]  /*0640*/  IMAD R3, R15, UR5, RZ ;  /* 0x000000050f037c24 */ /* 0x002fe4000f8e02ff */
[-CC-:B0-----:R-:W-:Y:S01]  /*0650*/  IMAD R17, R12, R8.reuse, R9.reuse ;  /* 0x000000080c117224 */ /* 0x181fe200078e0209 */
[----:B--2---:R-:W-:Y:S01]  /*0660*/  IADD3 R2, PT, PT, -R9, UR9, RZ ;  /* 0x0000000909027c10 */ /* 0x004fe2000fffe1ff */
[----:B------:R-:W-:-:S02]  /*0670*/  IMAD R16, R13, R8, R9 ;  /* 0x000000080d107224 */ /* 0x000fc400078e0209 */
[-C--:B------:R-:W-:Y:S02]  /*0680*/  IMAD R3, R3, R8.reuse, R17 ;  /* 0x0000000803037224 */ /* 0x080fe400078e0211 */
[----:B------:R-:W-:Y:S01]  /*0690*/  IMAD R4, R5, R8, R16 ;  /* 0x0000000805047224 */ /* 0x000fe200078e0210 */
[----:B------:R-:W-:Y:S01]  /*06a0*/  IADD3 R5, PT, PT, -R9, UR8, RZ ;  /* 0x0000000809057c10 */ /* 0x000fe2000fffe1ff */
[----:B---3--:R-:W-:Y:S01]  /*06b0*/  IMAD R6, R7, R6, R0 ;  /* 0x0000000607067224 */ /* 0x008fe200078e0200 */
[----:B------:R-:W-:-:S04]  /*06c0*/  ISETP.GE.AND P0, PT, R3, R2, PT ;  /* 0x000000020300720c */ /* 0x000fc80003f06270 */
[----:B------:R-:W-:-:S13]  /*06d0*/  ISETP.GE.OR P0, PT, R4, R5, P0 ;  /* 0x000000050400720c */ /* 0x000fda0000706670 */
[----:B------:R-:W-:Y:S05]  /*06e0*/  @P0 EXIT ;  /* 0x000000000000094d */ /* 0x000fea0003800000 */
[----:B------:R-:W-:Y:S01]  /*06f0*/  IMAD.SHL.U32 R19, R6, 0x4, RZ ;  /* 0x0000000406137824 */ /* 0x000fe200078e00ff */
[----:B------:R-:W0:Y:S01]  /*0700*/  S2UR UR5, SR_CgaCtaId ;  /* 0x00000000000579c3 */ /* 0x000e220000008800 */
[----:B------:R-:W-:Y:S01]  /*0710*/  UMOV UR4, 0x400 ;  /* 0x0000040000047882 */ /* 0x000fe20000000000 */
[----:B------:R-:W-:Y:S06]  /*0720*/  BSSY.RECONVERGENT B0, `(.L_x_2) ;  /* 0x00000c1000007945 */ /* 0x000fec0003800200 */
[----:B------:R-:W1:Y:S01]  /*0730*/  LDC R19, c[0x3][R19] ;  /* 0x00c0000013137b82 */ /* 0x000e620000000800 */
[----:B0-----:R-:W-:Y:S01]  /*0740*/  ULEA UR4, UR5, UR4, 0x18 ;  /* 0x0000000405047291 */ /* 0x001fe2000f8ec0ff */
[C---:B-1----:R-:W-:Y:S01]  /*0750*/  IMAD R2, R19.reuse, 0x3, RZ ;  /* 0x0000000313027824 */ /* 0x042fe200078e02ff */
[-C--:B------:R-:W-:Y:S01]  /*0760*/  LEA.HI R5, R19, R19.reuse, RZ, 0x1 ;  /* 0x0000001313057211 */ /* 0x080fe200078f08ff */
[----:B------:R-:W-:Y:S01]  /*0770*/  IMAD.IADD R18, R16, 0x1, -R19 ;  /* 0x0000000110127824 */ /* 0x000fe200078e0a13 */
[----:B------:R-:W-:-:S02]  /*0780*/  IADD3 R22, PT, PT, R17, -R19, RZ ;  /* 0x8000001311167210 */ /* 0x000fc40007ffe0ff */
[----:B------:R-:W-:Y:S01]  /*0790*/  LEA.HI R0, R2, R2, RZ, 0x1 ;  /* 0x0000000202007211 */ /* 0x000fe200078f08ff */
[C---:B------:R-:W-:Y:S01]  /*07a0*/  IMAD R15, R19.reuse, 0x2, R18 ;  /* 0x00000002130f7824 */ /* 0x040fe200078e0212 */
[----:B------:R-:W-:Y:S01]  /*07b0*/  SHF.R.S32.HI R5, RZ, 0x1, R5 ;  /* 0x00000001ff057819 */ /* 0x000fe20000011405 */
[----:B------:R-:W-:Y:S01]  /*07c0*/  IMAD R21, R19, 0x2, R22 ;  /* 0x0000000213157824 */ /* 0x000fe200078e0216 */
[----:B------:R-:W-:Y:S02]  /*07d0*/  SHF.R.S32.HI R0, RZ, 0x1, R0 ;  /* 0x00000001ff007819 */ /* 0x000fe40000011400 */
[----:B------:R-:W-:Y:S02]  /*07e0*/  IADD3 R20, PT, PT, R16, -R5, RZ ;  /* 0x8000000510147210 */ /* 0x000fe40007ffe0ff */
[----:B------:R-:W-:Y:S01]  /*07f0*/  VIMNMX R9, PT, PT, R22, 0x21, PT ;  /* 0x0000002116097848 */ /* 0x000fe20003fe0100 */
[----:B------:R-:W-:Y:S01]  /*0800*/  IMAD.IADD R7, R16, 0x1, -R0 ;  /* 0x0000000110077824 */ /* 0x000fe200078e0a00 */
[----:B------:R-:W-:-:S02]  /*0810*/  VIMNMX R21, PT, PT, R21, 0x22, PT ;  /* 0x0000002215157848 */ /* 0x000fc40003fe0100 */
[C---:B------:R-:W-:Y:S02]  /*0820*/  VIMNMX R12, PT, PT, R20.reuse, 0x3a, PT ;  /* 0x0000003a140c7848 */ /* 0x040fe40003fe0100 */
[C---:B------:R-:W-:Y:S02]  /*0830*/  VIMNMX R10, PT, PT, R7.reuse, 0x3a, PT ;  /* 0x0000003a070a7848 */ /* 0x040fe40003fe0100 */
[----:B------:R-:W-:Y:S01]  /*0840*/  VIADDMNMX R8, R7, R2, 0x3a, PT ;  /* 0x0000003a07087446 */ /* 0x000fe20003800102 */
[----:B------:R-:W-:Y:S01]  /*0850*/  IMAD R13, R21, 0x3a, R12 ;  /* 0x0000003a150d7824 */ /* 0x000fe200078e020c */
[----:B------:R-:W-:Y:S01]  /*0860*/  VIADDMNMX R20, R20, R19, 0x3a, PT ;  /* 0x0000003a14147446 */ /* 0x000fe20003800113 */
[----:B------:R-:W-:Y:S01]  /*0870*/  IMAD R7, R9, 0x3a, R10 ;  /* 0x0000003a09077824 */ /* 0x000fe200078e020a */
[----:B------:R-:W-:Y:S01]  /*0880*/  IADD3 R26, PT, PT, R17, -R5, RZ ;  /* 0x80000005111a7210 */ /* 0x000fe20007ffe0ff */
[----:B------:R-:W-:Y:S01]  /*0890*/  IMAD R11, R9, 0x3a, R8 ;  /* 0x0000003a090b7824 */ /* 0x000fe200078e0208 */
[----:B------:R-:W-:Y:S01]  /*08a0*/  LEA R13, R13, UR4, 0x2 ;  /* 0x000000040d0d7c11 */ /* 0x000fe2000f8e10ff */
[----:B------:R-:W-:-:S02]  /*08b0*/  IMAD R12, R9, 0x3a, R12 ;  /* 0x0000003a090c7824 */ /* 0x000fc400078e020c */
[----:B------:R-:W-:Y:S01]  /*08c0*/  IMAD R14, R9, 0x3a, R20 ;  /* 0x0000003a090e7824 */ /* 0x000fe200078e0214 */
[----:B------:R-:W-:Y:S01]  /*08d0*/  LEA R9, R7, UR4, 0x2 ;  /* 0x0000000407097c11 */ /* 0x000fe2000f8e10ff */
[----:B------:R-:W-:Y:S01]  /*08e0*/  IMAD R7, R21, 0x3a, R10 ;  /* 0x0000003a15077824 */ /* 0x000fe200078e020a */
[----:B------:R-:W-:Y:S01]  /*08f0*/  LEA R11, R11, UR4, 0x2 ;  /* 0x000000040b0b7c11 */ /* 0x000fe2000f8e10ff */
[C---:B------:R-:W-:Y:S01]  /*0900*/  IMAD R20, R21.reuse, 0x3a, R20 ;  /* 0x0000003a15147824 */ /* 0x040fe200078e0214 */
[----:B------:R-:W-:Y:S01]  /*0910*/  LEA R12, R12, UR4, 0x2 ;  /* 0x000000040c0c7c11 */ /* 0x000fe2000f8e10ff */
[----:B------:R-:W-:Y:S01]  /*0920*/  IMAD R21, R21, 0x3a, R8 ;  /* 0x0000003a15157824 */ /* 0x000fe200078e0208 */
[----:B------:R-:W-:Y:S01]  /*0930*/  LEA R25, R7, UR4, 0x2 ;  /* 0x0000000407197c11 */ /* 0x000fe2000f8e10ff */
[----:B------:R-:W-:Y:S01]  /*0940*/  LDS R9, [R9+-0x4] ;  /* 0xfffffc0009097984 */ /* 0x000fe20000000800 */
[----:B------:R-:W-:Y:S01]  /*0950*/  LEA R14, R14, UR4, 0x2 ;  /* 0x000000040e0e7c11 */ /* 0x000fe2000f8e10ff */
[----:B------:R-:W-:Y:S01]  /*0960*/  IMAD.IADD R5, R17, 0x1, -R0 ;  /* 0x0000000111057824 */ /* 0x000fe200078e0a00 */
[----:B------:R-:W-:Y:S01]  /*0970*/  VIMNMX R8, PT, PT, R15, 0x3a, PT ;  /* 0x0000003a0f087848 */ /* 0x000fe20003fe0100 */
[----:B------:R0:W1:Y:S01]  /*0980*/  LDS R10, [R11+-0x4] ;  /* 0xfffffc000b0a7984 */ /* 0x0000620000000800 */
[----:B------:R-:W-:-:S02]  /*0990*/  VIMNMX R15, PT, PT, R18, 0x39, PT ;  /* 0x00000039120f7848 */ /* 0x000fc40003fe0100 */
[----:B------:R-:W-:Y:S01]  /*09a0*/  LEA R27, R20, UR4, 0x2 ;  /* 0x00000004141b7c11 */ /* 0x000fe2000f8e10ff */
[----:B------:R2:W-:Y:S01]  /*09b0*/  LDS R23, [R12+-0x4] ;  /* 0xfffffc000c177984 */ /* 0x0005e20000000800 */
[----:B------:R-:W-:-:S03]  /*09c0*/  VIADD R8, R8, 0xffffffff ;  /* 0xffffffff08087836 */ /* 0x000fc60000000000 */
[----:B------:R3:W4:Y:S01]  /*09d0*/  LDS R24, [R14+-0x4] ;  /* 0xfffffc000e187984 */ /* 0x0007220000000800 */
[----:B0-----:R-:W-:-:S03]  /*09e0*/  VIMNMX R11, PT, PT, R26, 0x22, PT ;  /* 0x000000221a0b7848 */ /* 0x001fc60003fe0100 */
[----:B------:R-:W0:Y:S01]  /*09f0*/  LDS R25, [R25+-0xec] ;  /* 0xffff140019197984 */ /* 0x000e220000000800 */
[----:B--2---:R-:W-:Y:S02]  /*0a00*/  VIADDMNMX R12, R26, R19, 0x22, PT ;  /* 0x000000221a0c7446 */ /* 0x004fe40003800113 */
[C---:B------:R-:W-:Y:S01]  /*0a10*/  VIADDMNMX R26, R5.reuse, R2, 0x22, PT ;  /* 0x00000022051a7446 */ /* 0x040fe20003800102 */
[----:B------:R2:W5:Y:S01]  /*0a20*/  LDS R7, [R13+-0xec] ;  /* 0xffff14000d077984 */ /* 0x0005620000000800 */
[----:B---3--:R-:W-:Y:S01]  /*0a30*/  VIMNMX R14, PT, PT, R5, 0x22, PT ;  /* 0x00000022050e7848 */ /* 0x008fe20003fe0100 */
[C-C-:B------:R-:W-:Y:S02]  /*0a40*/  IMAD R0, R12.reuse, 0x3a, R15.reuse ;  /* 0x0000003a0c007824 */ /* 0x140fe400078e020f */
[----:B------:R-:W-:Y:S02]  /*0a50*/  IMAD R5, R12, 0x3a, R8 ;  /* 0x0000003a0c057824 */ /* 0x000fe400078e0208 */
[----:B------:R-:W-:-:S02]  /*0a60*/  IMAD R12, R14, 0x3a, R15 ;  /* 0x0000003a0e0c7824 */ /* 0x000fc400078e020f */
[C-C-:B--2---:R-:W-:Y:S02]  /*0a70*/  IMAD R13, R11.reuse, 0x3a, R15.reuse ;  /* 0x0000003a0b0d7824 */ /* 0x144fe400078e020f */
[--C-:B------:R-:W-:Y:S02]  /*0a80*/  IMAD R11, R11, 0x3a, R8.reuse ;  /* 0x0000003a0b0b7824 */ /* 0x100fe400078e0208 */
[--C-:B------:R-:W-:Y:S02]  /*0a90*/  IMAD R14, R14, 0x3a, R8.reuse ;  /* 0x0000003a0e0e7824 */ /* 0x100fe400078e0208 */
[C---:B------:R-:W-:Y:S02]  /*0aa0*/  IMAD R15, R26.reuse, 0x3a, R15 ;  /* 0x0000003a1a0f7824 */ /* 0x040fe400078e020f */
[----:B------:R-:W-:Y:S01]  /*0ab0*/  IMAD R8, R26, 0x3a, R8 ;  /* 0x0000003a1a087824 */ /* 0x000fe200078e0208 */
[----:B------:R-:W-:Y:S01]  /*0ac0*/  IADD3 R26, PT, PT, R16, 0x1, RZ ;  /* 0x00000001101a7810 */ /* 0x000fe20007ffe0ff */
[----:B------:R-:W-:Y:S01]  /*0ad0*/  IMAD R2, R2, R2, RZ ;  /* 0x0000000202027224 */ /* 0x000fe200078e02ff */
[----:B------:R-:W-:-:S04]  /*0ae0*/  VIMNMX R16, PT, PT, R16, 0x3a, PT ;  /* 0x0000003a10107848 */ /* 0x000fc80003fe0100 */
[----:B------:R-:W-:Y:S01]  /*0af0*/  IADD3 R16, PT, PT, R16, -0x1, RZ ;  /* 0xffffffff10107810 */ /* 0x000fe20007ffe0ff */
[----:B-1----:R-:W-:Y:S01]  /*0b00*/  FADD R10, R9, -R10 ;  /* 0x8000000a090a7221 */ /* 0x002fe20000000000 */
[----:B------:R-:W-:Y:S02]  /*0b10*/  VIMNMX R9, PT, PT, R26, 0x3a, PT ;  /* 0x0000003a1a097848 */ /* 0x000fe40003fe0100 */
[----:B------:R-:W-:Y:S01]  /*0b20*/  I2FP.F32.U32 R2, R2 ;  /* 0x0000000200027245 */ /* 0x000fe20000201000 */
[----:B----4-:R-:W-:Y:S01]  /*0b30*/  FADD R24, R23, -R24 ;  /* 0x8000001817187221 */ /* 0x010fe20000000000 */
[----:B0-----:R-:W-:Y:S01]  /*0b40*/  FADD R25, -R25, R10 ;  /* 0x0000000a19197221 */ /* 0x001fe20000000100 */
[----:B------:R-:W-:Y:S01]  /*0b50*/  VIADD R10, R9, 0xffffffff ;  /* 0xffffffff090a7836 */ /* 0x000fe20000000000 */
[----:B------:R-:W-:Y:S01]  /*0b60*/  VIADDMNMX R9, R19, R26, 0x3a, PT ;  /* 0x0000003a13097446 */ /* 0x000fe2000380011a */
[----:B-----5:R-:W-:Y:S01]  /*0b70*/  FADD R23, -R7, R24 ;  /* 0x0000001807177221 */ /* 0x020fe20000000100 */
[----:B------:R-:W-:-:S02]  /*0b80*/  LEA R26, R21, UR4, 0x2 ;  /* 0x00000004151a7c11 */ /* 0x000fc4000f8e10ff */
[----:B------:R-:W-:Y:S02]  /*0b90*/  VIMNMX R7, PT, PT, R22, 0x22, PT ;  /* 0x0000002216077848 */ /* 0x000fe40003fe0100 */
[----:B------:R-:W-:Y:S02]  /*0ba0*/  LEA R21, R12, UR4, 0x2 ;  /* 0x000000040c157c11 */ /* 0x000fe4000f8e10ff */
[----:B------:R-:W-:Y:S01]  /*0bb0*/  IADD3 R12, PT, PT, R9, -0x1, RZ ;  /* 0xffffffff090c7810 */ /* 0x000fe20007ffe0ff */
[----:B------:R-:W-:Y:S01]  /*0bc0*/  IMAD R20, R7, 0x3a, R10 ;  /* 0x0000003a07147824 */ /* 0x000fe200078e020a */
[----:B------:R-:W-:Y:S01]  /*0bd0*/  LEA R24, R14, UR4, 0x2 ;  /* 0x000000040e187c11 */ /* 0x000fe2000f8e10ff */
[----:B------:R-:W0:Y:S01]  /*0be0*/  LDS R26, [R26+-0xec] ;  /* 0xffff14001a1a7984 */ /* 0x000e220000000800 */
[----:B------:R-:W-:Y:S01]  /*0bf0*/  LEA R22, R15, UR4, 0x2 ;  /* 0x000000040f167c11 */ /* 0x000fe2000f8e10ff */
[----:B------:R-:W-:Y:S01]  /*0c00*/  IMAD R28, R7, 0x3a, R12 ;  /* 0x0000003a071c7824 */ /* 0x000fe200078e020c */
[----:B------:R-:W-:Y:S01]  /*0c10*/  LEA R20, R20, UR4, 0x2 ;  /* 0x0000000414147c11 */ /* 0x000fe2000f8e10ff */
[----:B------:R-:W-:Y:S03]  /*0c20*/  LDS R21, [R21+-0xe8] ;  /* 0xffff180015157984 */ /* 0x000fe60000000800 */
[----:B------:R-:W-:Y:S01]  /*0c30*/  LEA R28, R28, UR4, 0x2 ;  /* 0x000000041c1c7c11 */ /* 0x000fe2000f8e10ff */
[----:B------:R-:W1:Y:S04]  /*0c40*/  LDS R24, [R24+-0xe8] ;  /* 0xffff180018187984 */ /* 0x000e680000000800 */
[----:B------:R-:W2:Y:S04]  /*0c50*/  LDS R14, [R27+-0xec] ;  /* 0xffff14001b0e7984 */ /* 0x000ea80000000800 */
[----:B------:R-:W-:Y:S04]  /*0c60*/  LDS R20, [R20+-0xe8] ;  /* 0xffff180014147984 */ /* 0x000fe80000000800 */
[----:B------:R-:W3:Y:S04]  /*0c70*/  LDS R27, [R28+-0xe8] ;  /* 0xffff18001c1b7984 */ /* 0x000ee80000000800 */
[----:B------:R-:W4:Y:S01]  /*0c80*/  LDS R22, [R22+-0xe8] ;  /* 0xffff180016167984 */ /* 0x000f220000000800 */
[----:B0-----:R-:W-:Y:S01]  /*0c90*/  FADD R15, R26, R25 ;  /* 0x000000191a0f7221 */ /* 0x001fe20000000000 */
[----:B------:R-:W-:-:S06]  /*0ca0*/  LEA R26, R11, UR4, 0x2 ;  /* 0x000000040b1a7c11 */ /* 0x000fcc000f8e10ff */
[----:B------:R-:W-:Y:S01]  /*0cb0*/  LDS R26, [R26+-0xe8] ;  /* 0xffff18001a1a7984 */ /* 0x000fe20000000800 */
[----:B-1----:R-:W-:Y:S01]  /*0cc0*/  FADD R25, R21, -R24 ;  /* 0x8000001815197221 */ /* 0x002fe20000000000 */
[C---:B------:R-:W-:Y:S01]  /*0cd0*/  VIMNMX R21, PT, PT, R17.reuse, 0x22, PT ;  /* 0x0000002211157848 */ /* 0x040fe20003fe0100 */
[----:B------:R-:W-:Y:S02]  /*0ce0*/  VIADD R24, R17, 0x1 ;  /* 0x0000000111187836 */ /* 0x000fe40000000000 */
[----:B--2---:R-:W-:-:S03]  /*0cf0*/  FADD R14, R14, R23 ;  /* 0x000000170e0e7221 */ /* 0x004fc60000000000 */
[----:B------:R-:W-:Y:S02]  /*0d00*/  VIMNMX R23, PT, PT, R24, 0x22, PT ;  /* 0x0000002218177848 */ /* 0x000fe40003fe0100 */
[----:B------:R-:W-:Y:S02]  /*0d10*/  VIADDMNMX R19, R19, R24, 0x22, PT ;  /* 0x0000002213137446 */ /* 0x000fe40003800118 */
[----:B------:R-:W-:Y:S01]  /*0d20*/  LEA R24, R13, UR4, 0x2 ;  /* 0x000000040d187c11 */ /* 0x000fe2000f8e10ff */
[----:B---3--:R-:W-:Y:S01]  /*0d30*/  FADD R27, R20, -R27 ;  /* 0x8000001b141b7221 */ /* 0x008fe20000000000 */
[----:B------:R-:W-:Y:S01]  /*0d40*/  IMAD R20, R21, 0x3a, R10 ;  /* 0x0000003a15147824 */ /* 0x000fe200078e020a */
[----:B------:R-:W-:Y:S01]  /*0d50*/  FMNMX R14, RZ, R14, !PT ;  /* 0x0000000eff0e7209 */ /* 0x000fe20007800000 */
[----:B------:R-:W-:Y:S02]  /*0d60*/  IMAD R12, R19, 0x3a, R12 ;  /* 0x0000003a130c7824 */ /* 0x000fe400078e020c */
[----:B----4-:R-:W-:Y:S01]  /*0d70*/  FADD R17, -R22, R25 ;  /* 0x0000001916117221 */ /* 0x010fe20000000100 */
[----:B------:R-:W-:Y:S01]  /*0d80*/  IMAD.MOV.U32 R22, RZ, RZ, 0x3a ;  /* 0x0000003aff167424 */ /* 0x000fe200078e00ff */
[----:B------:R-:W-:Y:S01]  /*0d90*/  LEA R28, R20, UR4, 0x2 ;  /* 0x00000004141c7c11 */ /* 0x000fe2000f8e10ff */
[C---:B------:R-:W-:Y:S01]  /*0da0*/  IMAD R25, R23.reuse, 0x3a, R16 ;  /* 0x0000003a17197824 */ /* 0x040fe200078e0210 */
[----:B------:R-:W-:Y:S01]  /*0db0*/  VIMNMX R20, PT, PT, R18, 0x3a, PT ;  /* 0x0000003a12147848 */ /* 0x000fe20003fe0100 */
[C---:B------:R-:W-:Y:S01]  /*0dc0*/  IMAD R22, R23.reuse, R22, -0x3a ;  /* 0xffffffc617167424 */ /* 0x040fe200078e0216 */
[----:B------:R-:W0:Y:S01]  /*0dd0*/  LDS R11, [R24+-0xe8] ;  /* 0xffff1800180b7984 */ /* 0x000e220000000800 */
[----:B------:R-:W-:Y:S01]  /*0de0*/  IMAD R23, R23, 0x3a, R10 ;  /* 0x0000003a17177824 */ /* 0x000fe200078e020a */
[----:B------:R-:W-:-:S02]  /*0df0*/  LEA R25, R25, UR4, 0x2 ;  /* 0x0000000419197c11 */ /* 0x000fc4000f8e10ff */
[----:B------:R-:W1:Y:S01]  /*0e00*/  LDS R18, [R28+-0xe8] ;  /* 0xffff18001c127984 */ /* 0x000e620000000800 */
[-C--:B------:R-:W-:Y:S02]  /*0e10*/  IADD3 R13, PT, PT, R20, R22.reuse, RZ ;  /* 0x00000016140d7210 */ /* 0x080fe40007ffe0ff */
[----:B------:R-:W-:Y:S01]  /*0e20*/  IADD3 R22, PT, PT, R9, R22, RZ ;  /* 0x0000001609167210 */ /* 0x000fe20007ffe0ff */
[----:B------:R-:W-:Y:S01]  /*0e30*/  LDS R25, [R25+-0xe8] ;  /* 0xffff180019197984 */ /* 0x000fe20000000800 */
[----:B------:R-:W-:-:S06]  /*0e40*/  LEA R29, R13, UR4, 0x2 ;  /* 0x000000040d1d7c11 */ /* 0x000fcc000f8e10ff */
[----:B------:R-:W2:Y:S01]  /*0e50*/  LDS R29, [R29+-0x4] ;  /* 0xfffffc001d1d7984 */ /* 0x000ea20000000800 */
[----:B0-----:R-:W-:Y:S01]  /*0e60*/  FADD R11, R11, -R26 ;  /* 0x8000001a0b0b7221 */ /* 0x001fe20000000000 */
[----:B------:R-:W-:Y:S02]  /*0e70*/  VIADD R26, R20, 0xffffffff ;  /* 0xffffffff141a7836 */ /* 0x000fe40000000000 */
[----:B-1----:R-:W-:Y:S01]  /*0e80*/  FADD R13, -R18, R27 ;  /* 0x0000001b120d7221 */ /* 0x002fe20000000100 */
[----:B------:R-:W-:-:S04]  /*0e90*/  IMAD.MOV.U32 R27, RZ, RZ, 0x3a ;  /* 0x0000003aff1b7424 */ /* 0x000fc800078e00ff */
[C---:B------:R-:W-:Y:S02]  /*0ea0*/  IMAD R27, R21.reuse, R27, -0x3a ;  /* 0xffffffc6151b7424 */ /* 0x040fe400078e021b */
[----:B------:R-:W-:Y:S02]  /*0eb0*/  IMAD R21, R21, 0x3a, R16 ;  /* 0x0000003a15157824 */ /* 0x000fe400078e0210 */
[----:B------:R-:W-:Y:S01]  /*0ec0*/  IMAD.IADD R24, R9, 0x1, R27 ;  /* 0x0000000109187824 */ /* 0x000fe200078e021b */
[----:B------:R-:W-:Y:S01]  /*0ed0*/  IADD3 R9, PT, PT, R27, R20, RZ ;  /* 0x000000141b097210 */ /* 0x000fe20007ffe0ff */
[----:B------:R-:W-:Y:S02]  /*0ee0*/  IMAD R20, R19, 0x3a, R10 ;  /* 0x0000003a13147824 */ /* 0x000fe400078e020a */
[----:B--2---:R-:W-:Y:S01]  /*0ef0*/  FADD R18, R29, -R25 ;  /* 0x800000191d127221 */ /* 0x004fe20000000000 */
[--C-:B------:R-:W-:Y:S01]  /*0f00*/  IMAD R10, R19, 0x3a, R16.reuse ;  /* 0x0000003a130a7824 */ /* 0x100fe200078e0210 */
[----:B------:R-:W-:Y:S01]  /*0f10*/  LEA R27, R22, UR4, 0x2 ;  /* 0x00000004161b7c11 */ /* 0x000fe2000f8e10ff */
[----:B------:R-:W-:Y:S01]  /*0f20*/  IMAD R16, R7, 0x3a, R16 ;  /* 0x0000003a07107824 */ /* 0x000fe200078e0210 */
[----:B------:R-:W-:Y:S01]  /*0f30*/  LEA R29, R23, UR4, 0x2 ;  /* 0x00000004171d7c11 */ /* 0x000fe2000f8e10ff */
[--C-:B------:R-:W-:Y:S01]  /*0f40*/  IMAD R25, R7, 0x3a, R26.reuse ;  /* 0x0000003a07197824 */ /* 0x100fe200078e021a */
[----:B------:R-:W-:Y:S01]  /*0f50*/  LEA R22, R0, UR4, 0x2 ;  /* 0x0000000400167c11 */ /* 0x000fe2000f8e10ff */
[----:B------:R-:W-:Y:S01]  /*0f60*/  IMAD R7, R19, 0x3a, R26 ;  /* 0x0000003a13077824 */ /* 0x000fe200078e021a */
[----:B------:R-:W-:-:S02]  /*0f70*/  LEA R28, R16, UR4, 0x2 ;  /* 0x00000004101c7c11 */ /* 0x000fc4000f8e10ff */
[----:B------:R-:W-:Y:S02]  /*0f80*/  LEA R26, R24, UR4, 0x2 ;  /* 0x00000004181a7c11 */ /* 0x000fe4000f8e10ff */
[----:B------:R-:W-:Y:S01]  /*0f90*/  LEA R23, R7, UR4, 0x2 ;  /* 0x0000000407177c11 */ /* 0x000fe2000f8e10ff */
[----:B------:R-:W-:Y:S01]  /*0fa0*/  LDS R0, [R28+-0xe8] ;  /* 0xffff18001c007984 */ /* 0x000fe20000000800 */
[----:B------:R-:W-:Y:S02]  /*0fb0*/  LEA R24, R10, UR4, 0x2 ;  /* 0x000000040a187c11 */ /* 0x000fe4000f8e10ff */
[----:B------:R-:W-:Y:S01]  /*0fc0*/  LEA R16, R9, UR4, 0x2 ;  /* 0x0000000409107c11 */ /* 0x000fe2000f8e10ff */
[----:B------:R0:W-:Y:S01]  /*0fd0*/  LDS R7, [R27+-0x4] ;  /* 0xfffffc001b077984 */ /* 0x0001e20000000800 */
[----:B------:R-:W-:Y:S02]  /*0fe0*/  LEA R21, R21, UR4, 0x2 ;  /* 0x0000000415157c11 */ /* 0x000fe4000f8e10ff */
[----:B------:R-:W-:Y:S01]  /*0ff0*/  LEA R19, R20, UR4, 0x2 ;  /* 0x0000000414137c11 */ /* 0x000fe2000f8e10ff */
[----:B------:R-:W1:Y:S01]  /*1000*/  LDS R23, [R23+-0xe8] ;  /* 0xffff180017177984 */ /* 0x000e620000000800 */
[----:B0-----:R-:W-:-:S03]  /*1010*/  LEA R27, R25, UR4, 0x2 ;  /* 0x00000004191b7c11 */ /* 0x001fc6000f8e10ff */
[----:B------:R-:W0:Y:S01]  /*1020*/  LDS R10, [R29+-0xe8] ;  /* 0xffff18001d0a7984 */ /* 0x000e220000000800 */
[----:B------:R-:W-:Y:S02]  /*1030*/  LEA R25, R8, UR4, 0x2 ;  /* 0x0000000408197c11 */ /* 0x000fe4000f8e10ff */
[----:B------:R-:W-:Y:S01]  /*1040*/  LEA R8, R5, UR4, 0x2 ;  /* 0x0000000405087c11 */ /* 0x000fe2000f8e10ff */
[----:B------:R-:W2:Y:S01]  /*1050*/  LDS R9, [R27+-0xe8] ;  /* 0xffff18001b097984 */ /* 0x000ea20000000800 */
[----:B------:R-:W-:-:S03]  /*1060*/  LEA R5, R12, UR4, 0x2 ;  /* 0x000000040c057c11 */ /* 0x000fc6000f8e10ff */
[----:B------:R3:W4:Y:S04]  /*1070*/  LDS R20, [R26+-0x4] ;  /* 0xfffffc001a147984 */ /* 0x0007280000000800 */
[----:B------:R-:W5:Y:S04]  /*1080*/  LDS R24, [R24+-0xe8] ;  /* 0xffff180018187984 */ /* 0x000f680000000800 */
[----:B------:R-:W5:Y:S01]  /*1090*/  LDS R16, [R16+-0x4] ;  /* 0xfffffc0010107984 */ /* 0x000f620000000800 */
[----:B---3--:R-:W-:-:S03]  /*10a0*/  IADD3 R26, PT, PT, R2, 0x1800000, RZ ;  /* 0x01800000021a7810 */ /* 0x008fc60007ffe0ff */
[----:B------:R-:W3:Y:S01]  /*10b0*/  LDS R22, [R22+-0xe8] ;  /* 0xffff180016167984 */ /* 0x000ee20000000800 */
[----:B------:R-:W-:-:S03]  /*10c0*/  LOP3.LUT R26, R26, 0x7f800000, RZ, 0xc0, !PT ;  /* 0x7f8000001a1a7812 */ /* 0x000fc600078ec0ff */
[----:B------:R-:W3:Y:S01]  /*10d0*/  LDS R19, [R19+-0xe8] ;  /* 0xffff180013137984 */ /* 0x000ee20000000800 */
[----:B------:R-:W-:-:S03]  /*10e0*/  ISETP.GT.U32.AND P0, PT, R26, 0x1ffffff, PT ;  /* 0x01ffffff1a00780c */ /* 0x000fc60003f04070 */
[----:B------:R-:W3:Y:S04]  /*10f0*/  LDS R21, [R21+-0xe8] ;  /* 0xffff180015157984 */ /* 0x000ee80000000800 */
[----:B------:R-:W3:Y:S01]  /*1100*/  LDS R12, [R25+-0xe8] ;  /* 0xffff1800190c7984 */ /* 0x000ee20000000800 */
[----:B-1----:R-:W-:-:S03]  /*1110*/  FADD R23, -R23, R18 ;  /* 0x0000001217177221 */ /* 0x002fc60000000100 */
[----:B------:R-:W1:Y:S04]  /*1120*/  LDS R8, [R8+-0xe8] ;  /* 0xffff180008087984 */ /* 0x000e680000000800 */
[----:B------:R-:W1:Y:S01]  /*1130*/  LDS R5, [R5+-0xe8] ;  /* 0xffff180005057984 */ /* 0x000e620000000800 */
[----:B0-----:R-:W-:Y:S01]  /*1140*/  FADD R10, R10, -R7 ;  /* 0x800000070a0a7221 */ /* 0x001fe20000000000 */
[----:B--2---:R-:W-:Y:S01]  /*1150*/  FADD R9, R9, -R0 ;  /* 0x8000000009097221 */ /* 0x004fe20000000000 */
[----:B----4-:R-:W-:Y:S01]  /*1160*/  FADD R13, R20, R13 ;  /* 0x0000000d140d7221 */ /* 0x010fe20000000000 */
[----:B-----5:R-:W-:-:S04]  /*1170*/  FADD R23, R24, R23 ;  /* 0x0000001718177221 */ /* 0x020fc80000000000 */
[----:B------:R-:W-:Y:S01]  /*1180*/  FMNMX R13, RZ, R13, !PT ;  /* 0x0000000dff0d7209 */ /* 0x000fe20007800000 */
[----:B------:R-:W-:Y:S01]  /*1190*/  FADD R16, -R16, R9 ;  /* 0x0000000910107221 */ /* 0x000fe20000000100 */
[----:B------:R-:W-:Y:S01]  /*11a0*/  FMNMX R0, RZ, R23, !PT ;  /* 0x00000017ff007209 */ /* 0x000fe20007800000 */
[----:B---3--:R-:W-:-:S04]  /*11b0*/  FADD R11, -R22, R11 ;  /* 0x0000000b160b7221 */ /* 0x008fc80000000100 */
[----:B------:R-:W-:Y:S01]  /*11c0*/  FADD R0, R13, R0 ;  /* 0x000000000d007221 */ /* 0x000fe20000000000 */
[----:B------:R-:W-:Y:S01]  /*11d0*/  FADD R10, -R19, R10 ;  /* 0x0000000a130a7221 */ /* 0x000fe20000000100 */
[----:B------:R-:W-:Y:S01]  /*11e0*/  FADD R16, R21, R16 ;  /* 0x0000001015107221 */ /* 0x000fe20000000000 */
[----:B------:R-:W-:-:S04]  /*11f0*/  FADD R12, R12, R17 ;  /* 0x000000110c0c7221 */ /* 0x000fc80000000000 */
[----:B------:R-:W-:Y:S01]  /*1200*/  FMNMX R9, RZ, R16, !PT ;  /* 0x00000010ff097209 */ /* 0x000fe20007800000 */
[----:B-1----:R-:W-:Y:S01]  /*1210*/  FADD R8, R8, R11 ;  /* 0x0000000b08087221 */ /* 0x002fe20000000000 */
[----:B------:R-:W-:-:S03]  /*1220*/  FMNMX R7, RZ, R12, !PT ;  /* 0x0000000cff077209 */ /* 0x000fc60007800000 */
[----:B------:R-:W-:Y:S01]  /*1230*/  FADD R0, R0, -R9 ;  /* 0x8000000900007221 */ /* 0x000fe20000000000 */
[----:B------:R-:W-:Y:S01]  /*1240*/  FADD R10, R5, R10 ;  /* 0x0000000a050a7221 */ /* 0x000fe20000000000 */
[----:B------:R-:W-:Y:S02]  /*1250*/  FMNMX R8, RZ, R8, !PT ;  /* 0x00000008ff087209 */ /* 0x000fe40007800000 */
[----:B------:R-:W-:Y:S02]  /*1260*/  FMNMX R5, RZ, R15, !PT ;  /* 0x0000000fff057209 */ /* 0x000fe40007800000 */
[----:B------:R-:W-:Y:S01]  /*1270*/  FMNMX R11, RZ, R10, !PT ;  /* 0x0000000aff0b7209 */ /* 0x000fe20007800000 */
[----:B------:R-:W-:Y:S02]  /*1280*/  FFMA R7, R8, -3, R7 ;  /* 0xc040000008077823 */ /* 0x000fe40000000007 */
[----:B------:R-:W-:Y:S02]  /*1290*/  FFMA R5, R14, -3, R5 ;  /* 0xc04000000e057823 */ /* 0x000fe40000000005 */
[----:B------:R-:W-:Y:S01]  /*12a0*/  FADD R10, R0, -R11 ;  /* 0x8000000b000a7221 */ /* 0x000fe20000000000 */
[----:B------:R-:W-:Y:S06]  /*12b0*/  @P0 BRA `(.L_x_3) ;  /* 0x00000000000c0947 */ /* 0x000fec0003800000 */
[----:B------:R-:W-:-:S07]  /*12c0*/  MOV R8, 0x12e0 ;  /* 0x000012e000087802 */ /* 0x000fce0000000f00 */
[----:B------:R-:W-:Y:S05]  /*12d0*/  CALL.REL.NOINC `($__internal_0_$__cuda_sm20_rcp_rn_f32_slowpath) ;  /* 0x0000000000607944 */ /* 0x000fea0003c00000 */
[----:B------:R-:W-:Y:S05]  /*12e0*/  BRA `(.L_x_4) ;  /* 0x0000000000107947 */ /* 0x000fea0003800000 */
.L_x_3:
[----:B------:R-:W0:Y:S02]  /*12f0*/  MUFU.RCP R9, R2 ;  /* 0x0000000200097308 */ /* 0x000e240000001000 */
[----:B0-----:R-:W-:-:S04]  /*1300*/  FFMA R0, R2, R9, -1 ;  /* 0xbf80000002007423 */ /* 0x001fc80000000009 */
[----:B------:R-:W-:-:S04]  /*1310*/  FADD.FTZ R0, -R0, -RZ ;  /* 0x800000ff00007221 */ /* 0x000fc80000010100 */
[----:B------:R-:W-:-:S07]  /*1320*/  FFMA R0, R9, R0, R9 ;  /* 0x0000000009007223 */ /* 0x000fce0000000009 */
.L_x_4:
[----:B------:R-:W-:Y:S05]  /*1330*/  BSYNC.RECONVERGENT B0 ;  /* 0x0000000000007941 */ /* 0x000fea0003800200 */
.L_x_2:
[----:B------:R-:W0:Y:S01]  /*1340*/  LDCU.64 UR4, c[0x0][0x390] ;  /* 0x00007200ff0477ac */ /* 0x000e220008000a00 */
[----:B------:R-:W1:Y:S01]  /*1350*/  LDC.64 R8, c[0x0][0x388] ;  /* 0x0000e200ff087b82 */ /* 0x000e620000000a00 */
[-C--:B------:R-:W-:Y:S01]  /*1360*/  FMUL R10, R10, R0.reuse ;  /* 0x000000000a0a7220 */ /* 0x080fe20000400000 */
[-C--:B------:R-:W-:Y:S01]  /*1370*/  FMUL R5, R5, R0.reuse ;  /* 0x0000000005057220 */ /* 0x080fe20000400000 */
[----:B------:R-:W-:Y:S02]  /*1380*/  FMUL R0, R7, R0 ;  /* 0x0000000007007220 */ /* 0x000fe40000400000 */
[C---:B------:R-:W-:Y:S02]  /*1390*/  FMUL R11, R10.reuse, -0.81000000238418579102 ;  /* 0xbf4f5c290a0b7820 */ /* 0x040fe40000400000 */
[----:B------:R-:W-:Y:S02]  /*13a0*/  FADD R2, R5, R0 ;  /* 0x0000000005027221 */ /* 0x000fe40000000000 */
[----:B------:R-:W-:-:S03]  /*13b0*/  FMUL R10, R10, R11 ;  /* 0x0000000b0a0a7220 */ /* 0x000fc60000400000 */
[----:B------:R-:W-:Y:S01]  /*13c0*/  FSETP.GE.AND P0, PT, R2, RZ, PT ;  /* 0x000000ff0200720b */ /* 0x000fe20003f06000 */
[----:B------:R-:W-:Y:S01]  /*13d0*/  FFMA R10, R5, R0, R10 ;  /* 0x00000000050a7223 */ /* 0x000fe2000000000a */
[----:B0-----:R-:W-:-:S04]  /*13e0*/  IMAD R3, R6, UR5, R3 ;  /* 0x0000000506037c24 */ /* 0x001fc8000f8e0203 */
[C---:B------:R-:W-:Y:S02]  /*13f0*/  FSETP.GEU.AND P1, PT, R10.reuse, RZ, PT ;  /* 0x000000ff0a00720b */ /* 0x040fe40003f2e000 */
[----:B------:R-:W-:Y:S01]  /*1400*/  FSEL R10, R10, -R10, P0 ;  /* 0x8000000a0a0a7208 */ /* 0x000fe20000000000 */
[----:B------:R-:W-:-:S04]  /*1410*/  IMAD R3, R3, UR4, R4 ;  /* 0x0000000403037c24 */ /* 0x000fc8000f8e0204 */
[----:B-1----:R-:W-:Y:S01]  /*1420*/  IMAD.WIDE.U32 R8, R3, 0x4, R8 ;  /* 0x0000000403087825 */ /* 0x002fe200078e0008 */
[----:B------:R-:W-:-:S05]  /*1430*/  FSEL R3, R10, RZ, P1 ;  /* 0x000000ff0a037208 */ /* 0x000fca0000800000 */
[----:B------:R-:W-:Y:S01]  /*1440*/  STG.E desc[UR6][R8.64], R3 ;  /* 0x0000000308007986 */ /* 0x000fe2000c101906 */
[----:B------:R-:W-:Y:S05]  /*1450*/  EXIT ;  /* 0x000000000000794d */ /* 0x000fea0003800000 */
        .weak           $__internal_0_$__cuda_sm20_rcp_rn_f32_slowpath
        .type           $__internal_0_$__cuda_sm20_rcp_rn_f32_slowpath,@function
        .size           $__internal_0_$__cuda_sm20_rcp_rn_f32_slowpath,(.L_x_16 - $__internal_0_$__cuda_sm20_rcp_rn_f32_slowpath)
$__internal_0_$__cuda_sm20_rcp_rn_f32_slowpath:
[----:B------:R-:W-:Y:S01]  /*1460*/  IMAD.SHL.U32 R0, R2, 0x2, RZ ;  /* 0x0000000202007824 */ /* 0x000fe200078e00ff */
[----:B------:R-:W-:Y:S04]  /*1470*/  BSSY.RECONVERGENT B1, `(.L_x_5) ;  /* 0x0000031000017945 */ /* 0x000fe80003800200 */
[----:B------:R-:W-:Y:S02]  /*1480*/  SHF.R.U32.HI R9, RZ, 0x18, R0 ;  /* 0x00000018ff097819 */ /* 0x000fe40000011600 */
[----:B------:R-:W-:Y:S02]  /*1490*/  MOV R0, R2 ;  /* 0x0000000200007202 */ /* 0x000fe40000000f00 */
[----:B------:R-:W-:-:S13]  /*14a0*/  ISETP.NE.U32.AND P0, PT, R9, RZ, PT ;  /* 0x000000ff0900720c */ /* 0x000fda0003f05070 */
[----:B------:R-:W-:Y:S05]  /*14b0*/  @P0 BRA `(.L_x_6) ;  /* 0x0000000000280947 */ /* 0x000fea0003800000 */
[----:B------:R-:W-:-:S05]  /*14c0*/  IMAD.SHL.U32 R2, R0, 0x2, RZ ;  /* 0x0000000200027824 */ /* 0x000fca00078e00ff */
[----:B------:R-:W-:-:S13]  /*14d0*/  ISETP.NE.AND P0, PT, R2, RZ, PT ;  /* 0x000000ff0200720c */ /* 0x000fda0003f05270 */
[----:B------:R-:W-:Y:S01]  /*14e0*/  @P0 FFMA R11, R0, 1.84467440737095516160e+19, RZ ;  /* 0x5f800000000b0823 */ /* 0x000fe200000000ff */
[----:B------:R-:W-:Y:S08]  /*14f0*/  @!P0 MUFU.RCP R9, R0 ;  /* 0x0000000000098308 */ /* 0x000ff00000001000 */
[----:B------:R-:W0:Y:S02]  /*1500*/  @P0 MUFU.RCP R2, R11 ;  /* 0x0000000b00020308 */ /* 0x000e240000001000 */
[----:B0-----:R-:W-:-:S04]  /*1510*/  @P0 FFMA R12, R11, R2, -1 ;  /* 0xbf8000000b0c0423 */ /* 0x001fc80000000002 */
[----:B------:R-:W-:-:S04]  /*1520*/  @P0 FADD.FTZ R13, -R12, -RZ ;  /* 0x800000ff0c0d0221 */ /* 0x000fc80000010100 */
[----:B------:R-:W-:-:S04]  /*1530*/  @P0 FFMA R2, R2, R13, R2 ;  /* 0x0000000d02020223 */ /* 0x000fc80000000002 */
[----:B------:R-:W-:Y:S01]  /*1540*/  @P0 FFMA R9, R2, 1.84467440737095516160e+19, RZ ;  /* 0x5f80000002090823 */ /* 0x000fe200000000ff */
[----:B------:R-:W-:Y:S06]  /*1550*/  BRA `(.L_x_7) ;  /* 0x0000000000887947 */ /* 0x000fec0003800000 */
.L_x_6:
[----:B------:R-:W-:-:S04]  /*1560*/  IADD3 R2, PT, PT, R9, -0xfd, RZ ;  /* 0xffffff0309027810 */ /* 0x000fc80007ffe0ff */
[----:B------:R-:W-:-:S13]  /*1570*/  ISETP.GT.U32.AND P0, PT, R2, 0x1, PT ;  /* 0x000000010200780c */ /* 0x000fda0003f04070 */
[----:B------:R-:W-:Y:S05]  /*1580*/  @P0 BRA `(.L_x_8) ;  /* 0x0000000000780947 */ /* 0x000fea0003800000 */
[----:B------:R-:W-:Y:S01]  /*1590*/  LOP3.LUT R11, R0, 0x7fffff, RZ, 0xc0, !PT ;  /* 0x007fffff000b7812 */ /* 0x000fe200078ec0ff */
[----:B------:R-:W-:-:S03]  /*15a0*/  IMAD.MOV.U32 R15, RZ, RZ, 0x3 ;  /* 0x00000003ff0f7424 */ /* 0x000fc600078e00ff */
[----:B------:R-:W-:Y:S02]  /*15b0*/  LOP3.LUT R11, R11, 0x3f800000, RZ, 0xfc, !PT ;  /* 0x3f8000000b0b7812 */ /* 0x000fe400078efcff */
[----:B------:R-:W-:Y:S02]  /*15c0*/  SHF.L.U32 R16, R15, R2, RZ ;  /* 0x000000020f107219 */ /* 0x000fe400000006ff */
[----:B------:R-:W0:Y:S02]  /*15d0*/  MUFU.RCP R12, R11 ;  /* 0x0000000b000c7308 */ /* 0x000e240000001000 */
[----:B0-----:R-:W-:-:S04]  /*15e0*/  FFMA R13, R11, R12, -1 ;  /* 0xbf8000000b0d7423 */ /* 0x001fc8000000000c */
[----:B------:R-:W-:-:S04]  /*15f0*/  FADD.FTZ R13, -R13, -RZ ;  /* 0x800000ff0d0d7221 */ /* 0x000fc80000010100 */
[CCC-:B------:R-:W-:Y:S01]  /*1600*/  FFMA.RM R14, R12.reuse, R13.reuse, R12.reuse ;  /* 0x0000000d0c0e7223 */ /* 0x1c0fe2000000400c */
[----:B------:R-:W-:-:S04]  /*1610*/  FFMA.RP R13, R12, R13, R12 ;  /* 0x0000000d0c0d7223 */ /* 0x000fc8000000800c */
[C---:B------:R-:W-:Y:S02]  /*1620*/  LOP3.LUT R12, R14.reuse, 0x7fffff, RZ, 0xc0, !PT ;  /* 0x007fffff0e0c7812 */ /* 0x040fe400078ec0ff */
[----:B------:R-:W-:Y:S02]  /*1630*/  FSETP.NEU.FTZ.AND P0, PT, R14, R13, PT ;  /* 0x0000000d0e00720b */ /* 0x000fe40003f1d000 */
[----:B------:R-:W-:Y:S02]  /*1640*/  LOP3.LUT R13, R12, 0x800000, RZ, 0xfc, !PT ;  /* 0x008000000c0d7812 */ /* 0x000fe400078efcff */
[----:B------:R-:W-:Y:S02]  /*1650*/  SEL R12, RZ, 0xffffffff, !P0 ;  /* 0xffffffffff0c7807 */ /* 0x000fe40004000000 */
[----:B------:R-:W-:Y:S02]  /*1660*/  LOP3.LUT R11, R16, R13, RZ, 0xc0, !PT ;  /* 0x0000000d100b7212 */ /* 0x000fe400078ec0ff */
[----:B------:R-:W-:-:S02]  /*1670*/  IADD3 R12, PT, PT, -R12, RZ, RZ ;  /* 0x000000ff0c0c7210 */ /* 0x000fc40007ffe1ff */
[-C--:B------:R-:W-:Y:S02]  /*1680*/  SHF.R.U32.HI R11, RZ, R2.reuse, R11 ;  /* 0x00000002ff0b7219 */ /* 0x080fe4000001160b */
[----:B------:R-:W-:Y:S02]  /*1690*/  LOP3.LUT P1, RZ, R12, R2, R13, 0xf8, !PT ;  /* 0x000000020cff7212 */ /* 0x000fe4000782f80d */
[C---:B------:R-:W-:Y:S02]  /*16a0*/  LOP3.LUT P0, RZ, R11.reuse, 0x1, RZ, 0xc0, !PT ;  /* 0x000000010bff7812 */ /* 0x040fe4000780c0ff */
[----:B------:R-:W-:-:S04]  /*16b0*/  LOP3.LUT P2, RZ, R11, 0x2, RZ, 0xc0, !PT ;  /* 0x000000020bff7812 */ /* 0x000fc8000784c0ff */
[----:B------:R-:W-:Y:S02]  /*16c0*/  PLOP3.LUT P0, PT, P0, P1, P2, 0xe0, 0x0 ;  /* 0x000000000000781c */ /* 0x000fe40000703c20 */
[----:B------:R-:W-:Y:S02]  /*16d0*/  LOP3.LUT P1, RZ, R0, 0x7fffff, RZ, 0xc0, !PT ;  /* 0x007fffff00ff7812 */ /* 0x000fe4000782c0ff */
[----:B------:R-:W-:-:S05]  /*16e0*/  SEL R2, RZ, 0x1, !P0 ;  /* 0x00000001ff027807 */ /* 0x000fca0004000000 */
[----:B------:R-:W-:-:S05]  /*16f0*/  IMAD.MOV R2, RZ, RZ, -R2 ;  /* 0x000000ffff027224 */ /* 0x000fca00078e0a02 */
[----:B------:R-:W-:Y:S02]  /*1700*/  ISETP.GE.AND P0, PT, R2, RZ, PT ;  /* 0x000000ff0200720c */ /* 0x000fe40003f06270 */
[----:B------:R-:W-:-:S04]  /*1710*/  IADD3 R2, PT, PT, R9, -0xfc, RZ ;  /* 0xffffff0409027810 */ /* 0x000fc80007ffe0ff */
[----:B------:R-:W-:-:S07]  /*1720*/  SHF.R.U32.HI R9, RZ, R2, R13 ;  /* 0x00000002ff097219 */ /* 0x000fce000001160d */
[----:B------:R-:W-:-:S05]  /*1730*/  @!P0 VIADD R9, R9, 0x1 ;  /* 0x0000000109098836 */ /* 0x000fca0000000000 */
[----:B------:R-:W-:-:S04]  /*1740*/  @!P1 SHF.L.U32 R9, R9, 0x1, RZ ;  /* 0x0000000109099819 */ /* 0x000fc800000006ff */
[----:B------:R-:W-:Y:S01]  /*1750*/  LOP3.LUT R9, R9, 0x80000000, R0, 0xf8, !PT ;  /* 0x8000000009097812 */ /* 0x000fe200078ef800 */
[----:B------:R-:W-:Y:S06]  /*1760*/  BRA `(.L_x_7) ;  /* 0x0000000000047947 */ /* 0x000fec0003800000 */
.L_x_8:
[----:B------:R0:W1:Y:S02]  /*1770*/  MUFU.RCP R9, R0 ;  /* 0x0000000000097308 */ /* 0x0000640000001000 */
.L_x_7:
[----:B------:R-:W-:Y:S05]  /*1780*/  BSYNC.RECONVERGENT B1 ;  /* 0x0000000000017941 */ /* 0x000fea0003800200 */
.L_x_5:
[----:B01----:R-:W-:Y:S02]  /*1790*/  IMAD.MOV.U32 R0, RZ, RZ, R9 ;  /* 0x000000ffff007224 */ /* 0x003fe400078e0009 */
[----:B------:R-:W-:-:S04]  /*17a0*/  HFMA2 R9, -RZ, RZ, 0, 0 ;  /* 0x00000000ff097431 */ /* 0x000fc800000001ff */
[----:B------:R-:W-:Y:S05]  /*17b0*/  RET.REL.NODEC R8 `(_Z20buildDetCUDA_smem_bfPfS_iimiiii) ;  /* 0xffffffe808107950 */ /* 0x000fea0003c3ffff */
.L_x_9:
[----:B------:R-:W-:-:S00]  /*17c0*/  BRA `(.L_x_9) ;  /* 0xfffffffc00fc7947 */ /* 0x000fc0000383ffff */
[----:B------:R-:W-:-:S00]  /*17d0*/  NOP ;  /* 0x0000000000007918 */ /* 0x000fc00000000000 */
        /* <DEDUP_REMOVED lines=10> */
.L_x_16:


//--------------------- .text._Z12buildDetCUDAPfS_iimiiii --------------------------
	.section	.text._Z12buildDetCUDAPfS_iimiiii,"ax",@progbits
	.align	128
        .global         _Z12buildDetCUDAPfS_iimiiii
        .type           _Z12buildDetCUDAPfS_iimiiii,@function
        .size           _Z12buildDetCUDAPfS_iimiiii,(.L_x_17 - _Z12buildDetCUDAPfS_iimiiii)
        .other          _Z12buildDetCUDAPfS_iimiiii,@"STO_CUDA_ENTRY STV_DEFAULT"
_Z12buildDetCUDAPfS_iimiiii:
.text._Z12buildDetCUDAPfS_iimiiii:
[----:B------:R-:W-:Y:S08]  /*0000*/  LDC R1, c[0x0][0x37c] ;  /* 0x0000df00ff017b82 */ /* 0x000ff00000000800 */
[----:B------:R-:W0:Y:S01]  /*0010*/  LDC R3, c[0x0][0x3a0] ;  /* 0x0000e800ff037b82 */ /* 0x000e220000000800 */
[----:B------:R-:W1:Y:S01]  /*0020*/  LDCU UR4, c[0x0][0x370] ;  /* 0x00006e00ff0477ac */ /* 0x000e620008000800 */
[----:B------:R-:W2:Y:S01]  /*0030*/  S2R R8, SR_TID.X ;  /* 0x0000000000087919 */ /* 0x000ea20000002100 */
[----:B------:R-:W2:Y:S05]  /*0040*/  LDCU UR5, c[0x0][0x360] ;  /* 0x00006c00ff0577ac */ /* 0x000eaa0008000800 */
[----:B------:R-:W-:Y:S08]  /*0050*/  S2UR UR6, SR_CTAID.Y ;  /* 0x00000000000679c3 */ /* 0x000ff00000002600 */
[----:B------:R-:W3:Y:S01]  /*0060*/  LDC.64 R10, c[0x0][0x390] ;  /* 0x0000e400ff0a7b82 */ /* 0x000ee20000000a00 */
[----:B0-----:R-:W0:Y:S01]  /*0070*/  I2F.U32.RP R0, R3 ;  /* 0x0000000300007306 */ /* 0x001e220000209000 */
[----:B------:R-:W-:-:S07]  /*0080*/  ISETP.NE.U32.AND P2, PT, R3, RZ, PT ;  /* 0x000000ff0300720c */ /* 0x000fce0003f45070 */
[----:B0-----:R-:W0:Y:S02]  /*0090*/  MUFU.RCP R0, R0 ;  /* 0x0000000000007308 */ /* 0x001e240000001000 */
[----:B0-----:R-:W-:-:S06]  /*00a0*/  VIADD R4, R0, 0xffffffe ;  /* 0x0ffffffe00047836 */ /* 0x001fcc0000000000 */
[----:B------:R0:W4:Y:S02]  /*00b0*/  F2I.FTZ.U32.TRUNC.NTZ R5, R4 ;  /* 0x0000000400057305 */ /* 0x000124000021f000 */
[----:B0-----:R-:W-:Y:S02]  /*00c0*/  IMAD.MOV.U32 R4, RZ, RZ, RZ ;  /* 0x000000ffff047224 */ /* 0x001fe400078e00ff */
[----:B----4-:R-:W-:-:S04]  /*00d0*/  IMAD.MOV R2, RZ, RZ, -R5 ;  /* 0x000000ffff027224 */ /* 0x010fc800078e0a05 */
[----:B------:R-:W-:-:S04]  /*00e0*/  IMAD R7, R2, R3, RZ ;  /* 0x0000000302077224 */ /* 0x000fc800078e02ff */
[----:B------:R-:W-:-:S06]  /*00f0*/  IMAD.HI.U32 R5, R5, R7, R4 ;  /* 0x0000000705057227 */ /* 0x000fcc00078e0004 */
[----:B-1----:R-:W-:-:S05]  /*0100*/  IMAD.HI.U32 R7, R5, UR4, RZ ;  /* 0x0000000405077c27 */ /* 0x002fca000f8e00ff */
[----:B------:R-:W-:-:S05]  /*0110*/  IADD3 R2, PT, PT, -R7, RZ, RZ ;  /* 0x000000ff07027210 */ /* 0x000fca0007ffe1ff */
[----:B------:R-:W-:Y:S01]  /*0120*/  IMAD R0, R3, R2, UR4 ;  /* 0x0000000403007e24 */ /* 0x000fe2000f8e0202 */
[----:B------:R-:W0:Y:S04]  /*0130*/  S2UR UR4, SR_CTAID.X ;  /* 0x00000000000479c3 */ /* 0x000e280000002500 */
[----:B------:R-:W-:-:S13]  /*0140*/  ISETP.GE.U32.AND P0, PT, R0, R3, PT ;  /* 0x000000030000720c */ /* 0x000fda0003f06070 */
[----:B------:R-:W-:Y:S02]  /*0150*/  @P0 IMAD.IADD R0, R0, 0x1, -R3 ;  /* 0x0000000100000824 */ /* 0x000fe400078e0a03 */
[----:B------:R-:W-:-:S03]  /*0160*/  @P0 VIADD R7, R7, 0x1 ;  /* 0x0000000107070836 */ /* 0x000fc60000000000 */
[----:B------:R-:W-:-:S13]  /*0170*/  ISETP.GE.U32.AND P1, PT, R0, R3, PT ;  /* 0x000000030000720c */ /* 0x000fda0003f26070 */
[----:B------:R-:W-:Y:S01]  /*0180*/  @P1 VIADD R7, R7, 0x1 ;  /* 0x0000000107071836 */ /* 0x000fe20000000000 */
[----:B------:R-:W-:-:S04]  /*0190*/  @!P2 LOP3.LUT R7, RZ, R3, RZ, 0x33, !PT ;  /* 0x00000003ff07a212 */ /* 0x000fc800078e33ff */
[----:B------:R-:W1:Y:S01]  /*01a0*/  I2F.U32.RP R0, R7 ;  /* 0x0000000700007306 */ /* 0x000e620000209000 */
[----:B------:R-:W-:-:S07]  /*01b0*/  ISETP.NE.U32.AND P2, PT, R7, RZ, PT ;  /* 0x000000ff0700720c */ /* 0x000fce0003f45070 */
[----:B-1----:R-:W1:Y:S02]  /*01c0*/  MUFU.RCP R0, R0 ;  /* 0x0000000000007308 */ /* 0x002e640000001000 */
[----:B-1----:R-:W-:Y:S02]  /*01d0*/  IADD3 R4, PT, PT, R0, 0xffffffe, RZ ;  /* 0x0ffffffe00047810 */ /* 0x002fe40007ffe0ff */
[----:B------:R-:W1:Y:S04]  /*01e0*/  LDC R0, c[0x0][0x364] ;  /* 0x0000d900ff007b82 */ /* 0x000e680000000800 */
[----:B------:R4:W5:Y:S02]  /*01f0*/  F2I.FTZ.U32.TRUNC.NTZ R5, R4 ;  /* 0x0000000400057305 */ /* 0x000964000021f000 */
[----:B----4-:R-:W-:-:S02]  /*0200*/  IMAD.MOV.U32 R4, RZ, RZ, RZ ;  /* 0x000000ffff047224 */ /* 0x010fc400078e00ff */
[----:B-----5:R-:W-:-:S04]  /*0210*/  IMAD R2, R7, R5, RZ ;  /* 0x0000000507027224 */ /* 0x020fc800078e02ff */
[----:B------:R-:W-:-:S04]  /*0220*/  IMAD.MOV R9, RZ, RZ, -R2 ;  /* 0x000000ffff097224 */ /* 0x000fc800078e0a02 */
[----:B------:R-:W-:Y:S02]  /*0230*/  IMAD.HI.U32 R5, R5, R9, R4 ;  /* 0x0000000905057227 */ /* 0x000fe400078e0004 */
[----:B------:R-:W1:Y:S04]  /*0240*/  S2R R9, SR_TID.Y ;  /* 0x0000000000097919 */ /* 0x000e680000002200 */
[----:B0-----:R-:W-:Y:S02]  /*0250*/  IMAD.HI.U32 R6, R5, UR4, RZ ;  /* 0x0000000405067c27 */ /* 0x001fe4000f8e00ff */
[----:B------:R-:W0:Y:S02]  /*0260*/  LDC.64 R4, c[0x0][0x3a8] ;  /* 0x0000ea00ff047b82 */ /* 0x000e240000000a00 */
[----:B------:R-:W-:-:S04]  /*0270*/  IMAD.MOV R2, RZ, RZ, -R6 ;  /* 0x000000ffff027224 */ /* 0x000fc800078e0a06 */
[----:B------:R-:W-:-:S05]  /*0280*/  IMAD R2, R7, R2, UR4 ;  /* 0x0000000407027e24 */ /* 0x000fca000f8e0202 */
[----:B------:R-:W-:-:S13]  /*0290*/  ISETP.GE.U32.AND P0, PT, R2, R7, PT ;  /* 0x000000070200720c */ /* 0x000fda0003f06070 */
[----:B------:R-:W-:Y:S01]  /*02a0*/  @P0 IADD3 R2, PT, PT, -R7, R2, RZ ;  /* 0x0000000207020210 */ /* 0x000fe20007ffe1ff */
[----:B------:R-:W-:Y:S02]  /*02b0*/  @P0 VIADD R6, R6, 0x1 ;  /* 0x0000000106060836 */ /* 0x000fe40000000000 */
[----:B-1----:R-:W-:Y:S01]  /*02c0*/  IMAD R0, R0, UR6, R9 ;  /* 0x0000000600007c24 */ /* 0x002fe2000f8e0209 */
[----:B------:R-:W-:-:S03]  /*02d0*/  ISETP.GE.U32.AND P1, PT, R2, R7, PT ;  /* 0x000000070200720c */ /* 0x000fc60003f26070 */
[----:B0-----:R-:W-:-:S10]  /*02e0*/  IMAD R0, R0, R4, R5 ;  /* 0x0000000400007224 */ /* 0x001fd400078e0205 */
[----:B------:R-:W-:Y:S01]  /*02f0*/  @P1 VIADD R6, R6, 0x1 ;  /* 0x0000000106061836 */ /* 0x000fe20000000000 */
[----:B------:R-:W-:-:S05]  /*0300*/  @!P2 LOP3.LUT R6, RZ, R7, RZ, 0x33, !PT ;  /* 0x00000007ff06a212 */ /* 0x000fca00078e33ff */
[----:B------:R-:W-:-:S04]  /*0310*/  IMAD.MOV R2, RZ, RZ, -R6 ;  /* 0x000000ffff027224 */ /* 0x000fc800078e0a06 */
[----:B------:R-:W-:-:S04]  /*0320*/  IMAD R7, R7, R2, UR4 ;  /* 0x0000000407077e24 */ /* 0x000fc8000f8e0202 */
[----:B--2---:R-:W-:Y:S01]  /*0330*/  IMAD R2, R7, UR5, R8 ;  /* 0x0000000507027c24 */ /* 0x004fe2000f8e0208 */
[----:B---3--:R-:W-:-:S03]  /*0340*/  IADD3 R7, PT, PT, -R5, R11, RZ ;  /* 0x0000000b05077210 */ /* 0x008fc60007ffe1ff */
[--C-:B------:R-:W-:Y:S01]  /*0350*/  IMAD R2, R2, R4, R5.reuse ;  /* 0x0000000402027224 */ /* 0x100fe200078e0205 */
[----:B------:R-:W-:Y:S01]  /*0360*/  ISETP.GE.AND P0, PT, R0, R7, PT ;  /* 0x000000070000720c */ /* 0x000fe20003f06270 */
[----:B------:R-:W-:-:S05]  /*0370*/  IMAD.IADD R5, R10, 0x1, -R5 ;  /* 0x000000010a057824 */ /* 0x000fca00078e0a05 */
[----:B------:R-:W-:-:S13]  /*0380*/  ISETP.GE.OR P0, PT, R2, R5, P0 ;  /* 0x000000050200720c */ /* 0x000fda0000706670 */
[----:B------:R-:W-:Y:S05]  /*0390*/  @P0 EXIT ;  /* 0x000000000000094d */ /* 0x000fea0003800000 */
[----:B------:R-:W0:Y:S01]  /*03a0*/  LDCU UR4, c[0x0][0x3a4] ;  /* 0x00007480ff0477ac */ /* 0x000e220008000800 */
[----:B------:R-:W1:Y:S01]  /*03b0*/  LDCU.64 UR6, c[0x0][0x398] ;  /* 0x00007300ff0677ac */ /* 0x000e620008000a00 */
[----:B------:R-:W2:Y:S01]  /*03c0*/  LDCU.64 UR8, c[0x0][0x380] ;  /* 0x00007000ff0877ac */ /* 0x000ea20008000a00 */
[----:B0-----:R-:W-:-:S04]  /*03d0*/  ISETP.LT.AND P0, PT, RZ, UR4, PT ;  /* 0x00000004ff007c0c */ /* 0x001fc8000bf01270 */
[----:B------:R-:W-:-:S05]  /*03e0*/  SEL R4, RZ, 0x2, !P0 ;  /* 0x00000002ff047807 */ /* 0x000fca0004000000 */
[----:B------:R-:W-:Y:S01]  /*03f0*/  IMAD R3, R3, UR4, R4 ;  /* 0x0000000403037c24 */ /* 0x000fe2000f8e0204 */
[----:B------:R-:W0:Y:S03]  /*0400*/  LDCU.64 UR4, c[0x0][0x358] ;  /* 0x00006b00ff0477ac */ /* 0x000e260008000a00 */
[----:B------:R-:W-:-:S04]  /*0410*/  IMAD.IADD R3, R6, 0x1, R3 ;  /* 0x0000000106037824 */ /* 0x000fc800078e0203 */
[----:B------:R-:W-:-:S06]  /*0420*/  IMAD.SHL.U32 R20, R3, 0x4, RZ ;  /* 0x0000000403147824 */ /* 0x000fcc00078e00ff */
[----:B------:R-:W3:Y:S02]  /*0430*/  LDC R20, c[0x3][R20] ;  /* 0x00c0000014147b82 */ /* 0x000ee40000000800 */
[----:B---3--:R-:W-:Y:S01]  /*0440*/  IMAD R7, R20, 0x3, RZ ;  /* 0x0000000314077824 */ /* 0x008fe200078e02ff */
[----:B------:R-:W-:-:S04]  /*0450*/  IADD3 R4, PT, PT, R0, -R20, RZ ;  /* 0x8000001400047210 */ /* 0x000fc80007ffe0ff */
[----:B------:R-:W-:Y:S01]  /*0460*/  LEA.HI R24, R7, R7, RZ, 0x1 ;  /* 0x0000000707187211 */ /* 0x000fe200078f08ff */
[----:B------:R-:W-:Y:S01]  /*0470*/  IMAD R6, R20, 0x2, R4 ;  /* 0x0000000214067824 */ /* 0x000fe200078e0204 */
[----:B------:R-:W-:Y:S02]  /*0480*/  VIADDMNMX R19, R4, 0x1, R11, PT ;  /* 0x0000000104137846 */ /* 0x000fe4000380010b */
[----:B------:R-:W-:Y:S02]  /*0490*/  SHF.R.S32.HI R24, RZ, 0x1, R24 ;  /* 0x00000001ff187819 */ /* 0x000fe40000011418 */
[----:B------:R-:W-:Y:S01]  /*04a0*/  VIMNMX R6, PT, PT, R6, R11, PT ;  /* 0x0000000b06067248 */ /* 0x000fe20003fe0100 */
[----:B------:R-:W-:Y:S02]  /*04b0*/  VIADD R19, R19, 0xffffffff ;  /* 0xffffffff13137836 */ /* 0x000fe40000000000 */
[----:B------:R-:W-:Y:S02]  /*04c0*/  IMAD.IADD R27, R2, 0x1, -R24 ;  /* 0x00000001021b7824 */ /* 0x000fe400078e0a18 */
[----:B------:R-:W-:Y:S01]  /*04d0*/  VIADD R17, R6, 0xffffffff ;  /* 0xffffffff06117836 */ /* 0x000fe20000000000 */
[----:B------:R-:W-:-:S02]  /*04e0*/  SHF.R.S32.HI R5, RZ, 0x1f, R19 ;  /* 0x0000001fff057819 */ /* 0x000fc40000011413 */
[C---:B------:R-:W-:Y:S02]  /*04f0*/  VIMNMX R8, PT, PT, R27.reuse, R10, PT ;  /* 0x0000000a1b087248 */ /* 0x040fe40003fe0100 */
[----:B------:R-:W-:Y:S01]  /*0500*/  VIADDMNMX R26, R27, R7, R10, PT ;  /* 0x000000071b1a7246 */ /* 0x000fe2000380010a */
[----:B-1----:R-:W-:Y:S01]  /*0510*/  IMAD R12, R5, UR6, RZ ;  /* 0x00000006050c7c24 */ /* 0x002fe2000f8e02ff */
[----:B------:R-:W-:Y:S02]  /*0520*/  SHF.R.S32.HI R9, RZ, 0x1f, R8 ;  /* 0x0000001fff097819 */ /* 0x000fe40000011408 */
[----:B------:R-:W-:Y:S01]  /*0530*/  SHF.R.S32.HI R27, RZ, 0x1f, R26 ;  /* 0x0000001fff1b7819 */ /* 0x000fe2000001141a */
[C---:B------:R-:W-:Y:S01]  /*0540*/  IMAD R5, R19.reuse, UR7, R12 ;  /* 0x0000000713057c24 */ /* 0x040fe2000f8e020c */
[----:B------:R-:W-:Y:S01]  /*0550*/  LEA.HI R6, R20, R20, RZ, 0x1 ;  /* 0x0000001414067211 */ /* 0x000fe200078f08ff */
[----:B------:R-:W-:-:S04]  /*0560*/  IMAD.WIDE.U32 R12, R19, UR6, R8 ;  /* 0x00000006130c7c25 */ /* 0x000fc8000f8e0008 */
[----:B------:R-:W-:Y:S01]  /*0570*/  IMAD.WIDE.U32 R14, R19, UR6, R26 ;  /* 0x00000006130e7c25 */ /* 0x000fe2000f8e001a */
[----:B------:R-:W-:Y:S02]  /*0580*/  IADD3 R13, PT, PT, R13, R5, RZ ;  /* 0x000000050d0d7210 */ /* 0x000fe40007ffe0ff */
[----:B--2---:R-:W-:-:S04]  /*0590*/  LEA R22, P0, R12, UR8, 0x2 ;  /* 0x000000080c167c11 */ /* 0x004fc8000f8010ff */
[----:B------:R-:W-:Y:S01]  /*05a0*/  LEA.HI.X R23, R12, UR9, R13, 0x2, P0 ;  /* 0x000000090c177c11 */ /* 0x000fe200080f140d */
[----:B------:R-:W-:Y:S01]  /*05b0*/  IMAD.IADD R13, R5, 0x1, R15 ;  /* 0x00000001050d7824 */ /* 0x000fe200078e020f */
[C---:B------:R-:W-:Y:S02]  /*05c0*/  LEA R12, P0, R14.reuse, UR8, 0x2 ;  /* 0x000000080e0c7c11 */ /* 0x040fe4000f8010ff */
[----:B------:R-:W-:Y:S01]  /*05d0*/  SHF.R.S32.HI R15, RZ, 0x1f, R17 ;  /* 0x0000001fff0f7819 */ /* 0x000fe20000011411 */
[----:B0-----:R0:W2:Y:S01]  /*05e0*/  LDG.E R18, desc[UR4][R22.64+-0x4] ;  /* 0xfffffc0416127981 */ /* 0x0010a2000c1e1900 */
[----:B------:R-:W-:-:S05]  /*05f0*/  LEA.HI.X R13, R14, UR9, R13, 0x2, P0 ;  /* 0x000000090e0d7c11 */ /* 0x000fca00080f140d */
[----:B------:R1:W2:Y:S01]  /*0600*/  LDG.E R16, desc[UR4][R12.64+-0x4] ;  /* 0xfffffc040c107981 */ /* 0x0002a2000c1e1900 */
[----:B0-----:R-:W-:Y:S01]  /*0610*/  SHF.R.S32.HI R23, RZ, 0x1, R6 ;  /* 0x00000001ff177819 */ /* 0x001fe20000011406 */
[----:B------:R-:W-:Y:S02]  /*0620*/  IMAD R6, R15, UR6, RZ ;  /* 0x000000060f067c24 */ /* 0x000fe4000f8e02ff */
[----:B------:R-:W-:-:S04]  /*0630*/  IMAD.WIDE.U32 R8, R17, UR6, R8 ;  /* 0x0000000611087c25 */ /* 0x000fc8000f8e0008 */
[----:B------:R-:W-:Y:S01]  /*0640*/  IMAD R6, R17, UR7, R6 ;  /* 0x0000000711067c24 */ /* 0x000fe2000f8e0206 */
[----:B------:R-:W-:Y:S01]  /*0650*/  LEA R14, P0, R8, UR8, 0x2 ;  /* 0x00000008080e7c11 */ /* 0x000fe2000f8010ff */
[----:B------:R-:W-:-:S03]  /*0660*/  IMAD.IADD R21, R2, 0x1, -R23 ;  /* 0x0000000102157824 */ /* 0x000fc600078e0a17 */
[----:B------:R-:W-:Y:S01]  /*0670*/  IADD3 R9, PT, PT, R9, R6, RZ ;  /* 0x0000000609097210 */ /* 0x000fe20007ffe0ff */
[----:B------:R-:W-:Y:S01]  /*0680*/  IMAD.WIDE.U32 R26, R17, UR6, R26 ;  /* 0x00000006111a7c25 */ /* 0x000fe2000f8e001a */
[----:B-1----:R-:W-:Y:S02]  /*0690*/  VIMNMX R12, PT, PT, R21, R10, PT ;  /* 0x0000000a150c7248 */ /* 0x002fe40003fe0100 */
[----:B------:R-:W-:Y:S01]  /*06a0*/  LEA.HI.X R15, R8, UR9, R9, 0x2, P0 ;  /* 0x00000009080f7c11 */ /* 0x000fe200080f1409 */
[----:B------:R-:W-:Y:S01]  /*06b0*/  IMAD.IADD R9, R6, 0x1, R27 ;  /* 0x0000000106097824 */ /* 0x000fe200078e021b */
[--C-:B------:R-:W-:Y:S02]  /*06c0*/  SHF.R.S32.HI R13, RZ, 0x1f, R12.reuse ;  /* 0x0000001fff0d7819 */ /* 0x100fe4000001140c */
[C---:B------:R-:W-:Y:S01]  /*06d0*/  LEA R8, P0, R26.reuse, UR8, 0x2 ;  /* 0x000000081a087c11 */ /* 0x040fe2000f8010ff */
[----:B------:R0:W3:Y:S03]  /*06e0*/  LDG.E R25, desc[UR4][R14.64+-0x4] ;  /* 0xfffffc040e197981 */ /* 0x0000e6000c1e1900 */
[----:B------:R-:W-:Y:S01]  /*06f0*/  LEA.HI.X R9, R26, UR9, R9, 0x2, P0 ;  /* 0x000000091a097c11 */ /* 0x000fe200080f1409 */
[----:B------:R-:W-:-:S04]  /*0700*/  IMAD.WIDE.U32 R26, R19, UR6, R12 ;  /* 0x00000006131a7c25 */ /* 0x000fc8000f8e000c */
[----:B------:R1:W4:Y:S01]  /*0710*/  LDG.E R22, desc[UR4][R8.64+-0x4] ;  /* 0xfffffc0408167981 */ /* 0x000322000c1e1900 */
[----:B0-----:R-:W-:Y:S01]  /*0720*/  VIADDMNMX R14, R21, R20, R10, PT ;  /* 0x00000014150e7246 */ /* 0x001fe2000380010a */
[----:B------:R-:W-:Y:S01]  /*0730*/  IMAD.IADD R21, R5, 0x1, R27 ;  /* 0x0000000105157824 */ /* 0x000fe200078e021b */
[C---:B------:R-:W-:Y:S02]  /*0740*/  LEA R28, P0, R26.reuse, UR8, 0x2 ;  /* 0x000000081a1c7c11 */ /* 0x040fe4000f8010ff */
[--C-:B------:R-:W-:Y:S02]  /*0750*/  SHF.R.S32.HI R15, RZ, 0x1f, R14.reuse ;  /* 0x0000001fff0f7819 */ /* 0x100fe4000001140e */
[----:B------:R-:W-:Y:S01]  /*0760*/  LEA.HI.X R29, R26, UR9, R21, 0x2, P0 ;  /* 0x000000091a1d7c11 */ /* 0x000fe200080f1415 */
[----:B------:R-:W-:-:S04]  /*0770*/  IMAD.WIDE.U32 R26, R19, UR6, R14 ;  /* 0x00000006131a7c25 */ /* 0x000fc8000f8e000e */
[----:B------:R-:W-:Y:S01]  /*0780*/  IMAD.IADD R5, R5, 0x1, R27 ;  /* 0x0000000105057824 */ /* 0x000fe200078e021b */
[----:B-1----:R-:W-:-:S04]  /*0790*/  LEA R8, P0, R26, UR8, 0x2 ;  /* 0x000000081a087c11 */ /* 0x002fc8000f8010ff */
[----:B------:R-:W-:Y:S02]  /*07a0*/  LEA.HI.X R9, R26, UR9, R5, 0x2, P0 ;  /* 0x000000091a097c11 */ /* 0x000fe400080f1405 */
[----:B------:R-:W5:Y:S01]  /*07b0*/  LDG.E R5, desc[UR4][R28.64+-0x4] ;  /* 0xfffffc041c057981 */ /* 0x000f62000c1e1900 */
[----:B------:R-:W-:-:S03]  /*07c0*/  IMAD.WIDE.U32 R12, R17, UR6, R12 ;  /* 0x00000006110c7c25 */ /* 0x000fc6000f8e000c */
[----:B------:R0:W5:Y:S01]  /*07d0*/  LDG.E R8, desc[UR4][R8.64+-0x4] ;  /* 0xfffffc0408087981 */ /* 0x000162000c1e1900 */
[----:B------:R-:W-:Y:S01]  /*07e0*/  IMAD.WIDE.U32 R14, R17, UR6, R14 ;  /* 0x00000006110e7c25 */ /* 0x000fe2000f8e000e */
[----:B------:R-:W-:Y:S02]  /*07f0*/  IADD3 R13, PT, PT, R6, R13, RZ ;  /* 0x0000000d060d7210 */ /* 0x000fe40007ffe0ff */
[----:B------:R-:W-:-:S04]  /*0800*/  LEA R26, P0, R12, UR8, 0x2 ;  /* 0x000000080c1a7c11 */ /* 0x000fc8000f8010ff */
[----:B------:R-:W-:Y:S01]  /*0810*/  LEA.HI.X R27, R12, UR9, R13, 0x2, P0 ;  /* 0x000000090c1b7c11 */ /* 0x000fe200080f140d */
[----:B------:R-:W-:Y:S01]  /*0820*/  IMAD.IADD R13, R6, 0x1, R15 ;  /* 0x00000001060d7824 */ /* 0x000fe200078e020f */
[----:B------:R-:W-:-:S03]  /*0830*/  LEA R12, P0, R14, UR8, 0x2 ;  /* 0x000000080e0c7c11 */ /* 0x000fc6000f8010ff */
[----:B------:R1:W5:Y:S01]  /*0840*/  LDG.E R21, desc[UR4][R26.64+-0x4] ;  /* 0xfffffc041a157981 */ /* 0x000362000c1e1900 */
[----:B------:R-:W-:-:S05]  /*0850*/  LEA.HI.X R13, R14, UR9, R13, 0x2, P0 ;  /* 0x000000090e0d7c11 */ /* 0x000fca00080f140d */
[----:B------:R1:W5:Y:S01]  /*0860*/  LDG.E R6, desc[UR4][R12.64+-0x4] ;  /* 0xfffffc040c067981 */ /* 0x000362000c1e1900 */
[----:B------:R-:W-:Y:S02]  /*0870*/  IMAD.IADD R24, R0, 0x1, -R24 ;  /* 0x0000000100187824 */ /* 0x000fe400078e0a18 */
[----:B0-----:R-:W-:-:S03]  /*0880*/  IMAD.IADD R9, R2, 0x1, -R20 ;  /* 0x0000000102097824 */ /* 0x001fc600078e0a14 */
[----:B------:R-:W-:-:S04]  /*0890*/  VIMNMX R14, PT, PT, R24, R11, PT ;  /* 0x0000000b180e7248 */ /* 0x000fc80003fe0100 */
[----:B-1----:R-:W-:Y:S02]  /*08a0*/  IADD3 R27, PT, PT, R14, -0x1, RZ ;  /* 0xffffffff0e1b7810 */ /* 0x002fe40007ffe0ff */
[----:B------:R-:W-:Y:S02]  /*08b0*/  VIADDMNMX R12, R9, 0x1, R10, PT ;  /* 0x00000001090c7846 */ /* 0x000fe4000380010a */
[----:B------:R-:W-:Y:S02]  /*08c0*/  SHF.R.S32.HI R14, RZ, 0x1f, R27 ;  /* 0x0000001fff0e7819 */ /* 0x000fe4000001141b */
[----:B------:R-:W-:-:S03]  /*08d0*/  SHF.R.S32.HI R13, RZ, 0x1f, R12 ;  /* 0x0000001fff0d7819 */ /* 0x000fc6000001140c */
[----:B------:R-:W-:Y:S02]  /*08e0*/  IMAD R28, R14, UR6, RZ ;  /* 0x000000060e1c7c24 */ /* 0x000fe4000f8e02ff */
[----:B------:R-:W-:-:S04]  /*08f0*/  IMAD.WIDE.U32 R14, R27, UR6, R12 ;  /* 0x000000061b0e7c25 */ /* 0x000fc8000f8e000c */
[----:B------:R-:W-:-:S04]  /*0900*/  IMAD R19, R27, UR7, R28 ;  /* 0x000000071b137c24 */ /* 0x000fc8000f8e021c */
[----:B------:R-:W-:Y:S02]  /*0910*/  IMAD.IADD R15, R15, 0x1, R19 ;  /* 0x000000010f0f7824 */ /* 0x000fe400078e0213 */
[----:B------:R-:W-:Y:S02]  /*0920*/  IMAD.IADD R23, R0, 0x1, -R23 ;  /* 0x0000000100177824 */ /* 0x000fe400078e0a17 */
[----:B--2---:R-:W-:Y:S01]  /*0930*/  FADD R18, R18, -R16 ;  /* 0x8000001012127221 */ /* 0x004fe20000000000 */
[----:B------:R-:W-:-:S04]  /*0940*/  LEA R16, P0, R14, UR8, 0x2 ;  /* 0x000000080e107c11 */ /* 0x000fc8000f8010ff */
[----:B------:R-:W-:Y:S01]  /*0950*/  LEA.HI.X R17, R14, UR9, R15, 0x2, P0 ;  /* 0x000000090e117c11 */ /* 0x000fe200080f140f */
[----:B------:R-:W-:-:S04]  /*0960*/  IMAD R15, R20, 0x2, R9 ;  /* 0x00000002140f7824 */ /* 0x000fc800078e0209 */
[----:B------:R0:W2:Y:S01]  /*0970*/  LDG.E R26, desc[UR4][R16.64+-0x4] ;  /* 0xfffffc04101a7981 */ /* 0x0000a2000c1e1900 */
[----:B------:R-:W-:-:S04]  /*0980*/  VIMNMX R14, PT, PT, R15, R10, PT ;  /* 0x0000000a0f0e7248 */ /* 0x000fc80003fe0100 */
[----:B------:R-:W-:-:S03]  /*0990*/  SHF.R.S32.HI R15, RZ, 0x1f, R14 ;  /* 0x0000001fff0f7819 */ /* 0x000fc6000001140e */
[----:B0-----:R-:W-:-:S04]  /*09a0*/  IMAD.WIDE.U32 R16, R27, UR6, R14 ;  /* 0x000000061b107c25 */ /* 0x001fc8000f8e000e */
[----:B---3--:R-:W-:Y:S01]  /*09b0*/  FADD R27, -R25, R18 ;  /* 0x00000012191b7221 */ /* 0x008fe20000000100 */
[----:B------:R-:W-:-:S04]  /*09c0*/  VIADDMNMX R25, R24, R7, R11, PT ;  /* 0x0000000718197246 */ /* 0x000fc8000380010b */
[----:B------:R-:W-:Y:S01]  /*09d0*/  IADD3 R25, PT, PT, R25, -0x1, RZ ;  /* 0xffffffff19197810 */ /* 0x000fe20007ffe0ff */
[----:B------:R-:W-:-:S03]  /*09e0*/  IMAD.IADD R19, R19, 0x1, R17 ;  /* 0x0000000113137824 */ /* 0x000fc600078e0211 */
[----:B------:R-:W-:Y:S02]  /*09f0*/  SHF.R.S32.HI R28, RZ, 0x1f, R25 ;  /* 0x0000001fff1c7819 */ /* 0x000fe40000011419 */
[----:B------:R-:W-:-:S03]  /*0a00*/  LEA R18, P0, R16, UR8, 0x2 ;  /* 0x0000000810127c11 */ /* 0x000fc6000f8010ff */
[----:B------:R-:W-:Y:S01]  /*0a10*/  IMAD R28, R28, UR6, RZ ;  /* 0x000000061c1c7c24 */ /* 0x000fe2000f8e02ff */
[----:B------:R-:W-:Y:S01]  /*0a20*/  LEA.HI.X R19, R16, UR9, R19, 0x2, P0 ;  /* 0x0000000910137c11 */ /* 0x000fe200080f1413 */
[----:B----4-:R-:W-:Y:S01]  /*0a30*/  FADD R22, R22, R27 ;  /* 0x0000001b16167221 */ /* 0x010fe20000000000 */
[----:B------:R-:W-:-:S03]  /*0a40*/  IMAD.WIDE.U32 R16, R25, UR6, R12 ;  /* 0x0000000619107c25 */ /* 0x000fc6000f8e000c */
[----:B------:R0:W2:Y:S01]  /*0a50*/  LDG.E R24, desc[UR4][R18.64+-0x4] ;  /* 0xfffffc0412187981 */ /* 0x0000a2000c1e1900 */
[----:B------:R-:W-:-:S04]  /*0a60*/  IMAD R27, R25, UR7, R28 ;  /* 0x00000007191b7c24 */ /* 0x000fc8000f8e021c */
[----:B------:R-:W-:Y:S01]  /*0a70*/  IMAD.IADD R17, R17, 0x1, R27 ;  /* 0x0000000111117824 */ /* 0x000fe200078e021b */
[----:B0-----:R-:W-:-:S04]  /*0a80*/  LEA R18, P0, R16, UR8, 0x2 ;  /* 0x0000000810127c11 */ /* 0x001fc8000f8010ff */
[----:B------:R-:W-:Y:S01]  /*0a90*/  LEA.HI.X R19, R16, UR9, R17, 0x2, P0 ;  /* 0x0000000910137c11 */ /* 0x000fe200080f1411 */
[----:B------:R-:W-:-:S04]  /*0aa0*/  IMAD.WIDE.U32 R16, R25, UR6, R14 ;  /* 0x0000000619107c25 */ /* 0x000fc8000f8e000e */
[----:B-----5:R-:W-:Y:S01]  /*0ab0*/  FADD R5, R5, -R8 ;  /* 0x8000000805057221 */ /* 0x020fe20000000000 */
[----:B------:R-:W-:Y:S01]  /*0ac0*/  VIMNMX R8, PT, PT, R23, R11, PT ;  /* 0x0000000b17087248 */ /* 0x000fe20003fe0100 */
[----:B------:R-:W-:Y:S01]  /*0ad0*/  IMAD.IADD R27, R27, 0x1, R17 ;  /* 0x000000011b1b7824 */ /* 0x000fe200078e0211 */
[----:B------:R-:W-:Y:S01]  /*0ae0*/  LEA R28, P0, R16, UR8, 0x2 ;  /* 0x00000008101c7c11 */ /* 0x000fe2000f8010ff */
[----:B------:R0:W3:Y:S01]  /*0af0*/  LDG.E R25, desc[UR4][R18.64+-0x4] ;  /* 0xfffffc0412197981 */ /* 0x0000e2000c1e1900 */
[----:B------:R-:W-:Y:S02]  /*0b00*/  IADD3 R8, PT, PT, R8, -0x1, RZ ;  /* 0xffffffff08087810 */ /* 0x000fe40007ffe0ff */
[----:B------:R-:W-:Y:S02]  /*0b10*/  LEA.HI.X R29, R16, UR9, R27, 0x2, P0 ;  /* 0x00000009101d7c11 */ /* 0x000fe400080f141b */
[----:B------:R-:W-:Y:S01]  /*0b20*/  SHF.R.S32.HI R16, RZ, 0x1f, R8 ;  /* 0x0000001fff107819 */ /* 0x000fe20000011408 */
[----:B------:R-:W-:Y:S01]  /*0b30*/  FADD R21, -R21, R5 ;  /* 0x0000000515157221 */ /* 0x000fe20000000100 */
[----:B------:R-:W-:Y:S01]  /*0b40*/  IMAD.WIDE.U32 R30, R8, UR6, R14 ;  /* 0x00000006081e7c25 */ /* 0x000fe2000f8e000e */
[----:B------:R-:W4:Y:S03]  /*0b50*/  LDG.E R28, desc[UR4][R28.64+-0x4] ;  /* 0xfffffc041c1c7981 */ /* 0x000f26000c1e1900 */
[----:B------:R-:W-:-:S02]  /*0b60*/  IMAD R27, R16, UR6, RZ ;  /* 0x00000006101b7c24 */ /* 0x000fc4000f8e02ff */
[----:B------:R-:W-:-:S04]  /*0b70*/  IMAD.WIDE.U32 R16, R8, UR6, R12 ;  /* 0x0000000608107c25 */ /* 0x000fc8000f8e000c */
[----:B------:R-:W-:Y:S02]  /*0b80*/  IMAD R5, R8, UR7, R27 ;  /* 0x0000000708057c24 */ /* 0x000fe4000f8e021b */
[----:B------:R-:W-:Y:S01]  /*0b90*/  FADD R6, R6, R21 ;  /* 0x0000001506067221 */ /* 0x000fe20000000000 */
[----:B0-----:R-:W-:Y:S01]  /*0ba0*/  LEA R18, P0, R16, UR8, 0x2 ;  /* 0x0000000810127c11 */ /* 0x001fe2000f8010ff */
[----:B------:R-:W-:Y:S01]  /*0bb0*/  IMAD.IADD R17, R17, 0x1, R5 ;  /* 0x0000000111117824 */ /* 0x000fe200078e0205 */
[----:B------:R-:W-:Y:S01]  /*0bc0*/  VIADDMNMX R21, R23, R20, R11, PT ;  /* 0x0000001417157246 */ /* 0x000fe2000380010b */
[----:B------:R-:W-:-:S03]  /*0bd0*/  IMAD.IADD R5, R5, 0x1, R31 ;  /* 0x0000000105057824 */ /* 0x000fc600078e021f */
[----:B------:R-:W-:Y:S01]  /*0be0*/  LEA.HI.X R19, R16, UR9, R17, 0x2, P0 ;  /* 0x0000000910137c11 */ /* 0x000fe200080f1411 */
[----:B------:R-:W-:Y:S01]  /*0bf0*/  VIADD R21, R21, 0xffffffff ;  /* 0xffffffff15157836 */ /* 0x000fe20000000000 */
[----:B------:R-:W-:-:S03]  /*0c00*/  LEA R16, P0, R30, UR8, 0x2 ;  /* 0x000000081e107c11 */ /* 0x000fc6000f8010ff */
[----:B------:R-:W5:Y:S01]  /*0c10*/  LDG.E R18, desc[UR4][R18.64+-0x4] ;  /* 0xfffffc0412127981 */ /* 0x000f62000c1e1900 */
[----:B------:R-:W-:Y:S02]  /*0c20*/  LEA.HI.X R17, R30, UR9, R5, 0x2, P0 ;  /* 0x000000091e117c11 */ /* 0x000fe400080f1405 */
[----:B------:R-:W-:Y:S01]  /*0c30*/  SHF.R.S32.HI R5, RZ, 0x1f, R21 ;  /* 0x0000001fff057819 */ /* 0x000fe20000011415 */
[----:B------:R-:W-:-:S04]  /*0c40*/  IMAD.WIDE.U32 R12, R21, UR6, R12 ;  /* 0x00000006150c7c25 */ /* 0x000fc8000f8e000c */
[----:B------:R-:W-:-:S04]  /*0c50*/  IMAD R8, R5, UR6, RZ ;  /* 0x0000000605087c24 */ /* 0x000fc8000f8e02ff */
[C---:B------:R-:W-:Y:S02]  /*0c60*/  IMAD R5, R21.reuse, UR7, R8 ;  /* 0x0000000715057c24 */ /* 0x040fe4000f8e0208 */
[----:B------:R0:W5:Y:S01]  /*0c70*/  LDG.E R8, desc[UR4][R16.64+-0x4] ;  /* 0xfffffc0410087981 */ /* 0x000162000c1e1900 */
[----:B------:R-:W-:Y:S02]  /*0c80*/  IMAD.WIDE.U32 R14, R21, UR6, R14 ;  /* 0x00000006150e7c25 */ /* 0x000fe4000f8e000e */
[----:B------:R-:W-:Y:S02]  /*0c90*/  IADD3 R13, PT, PT, R13, R5, RZ ;  /* 0x000000050d0d7210 */ /* 0x000fe40007ffe0ff */
[----:B------:R-:W-:Y:S01]  /*0ca0*/  IMAD.IADD R5, R5, 0x1, R15 ;  /* 0x0000000105057824 */ /* 0x000fe200078e020f */
[----:B0-----:R-:W-:-:S04]  /*0cb0*/  LEA R16, P0, R12, UR8, 0x2 ;  /* 0x000000080c107c11 */ /* 0x001fc8000f8010ff */
[----:B------:R-:W-:Y:S02]  /*0cc0*/  LEA.HI.X R17, R12, UR9, R13, 0x2, P0 ;  /* 0x000000090c117c11 */ /* 0x000fe400080f140d */
[----:B------:R-:W-:-:S03]  /*0cd0*/  LEA R12, P0, R14, UR8, 0x2 ;  /* 0x000000080e0c7c11 */ /* 0x000fc6000f8010ff */
[----:B------:R-:W4:Y:S01]  /*0ce0*/  LDG.E R16, desc[UR4][R16.64+-0x4] ;  /* 0xfffffc0410107981 */ /* 0x000f22000c1e1900 */
[----:B------:R-:W-:-:S05]  /*0cf0*/  LEA.HI.X R13, R14, UR9, R5, 0x2, P0 ;  /* 0x000000090e0d7c11 */ /* 0x000fca00080f1405 */
[----:B------:R0:W4:Y:S01]  /*0d00*/  LDG.E R17, desc[UR4][R12.64+-0x4] ;  /* 0xfffffc040c117981 */ /* 0x000122000c1e1900 */
[----:B------:R-:W-:Y:S01]  /*0d10*/  VIMNMX R19, PT, PT, R4, R11, PT ;  /* 0x0000000b04137248 */ /* 0x000fe20003fe0100 */
[----:B------:R-:W-:-:S04]  /*0d20*/  VIADD R23, R2, 0x1 ;  /* 0x0000000102177836 */ /* 0x000fc80000000000 */
[----:B------:R-:W-:Y:S01]  /*0d30*/  VIADD R19, R19, 0xffffffff ;  /* 0xffffffff13137836 */ /* 0x000fe20000000000 */
[----:B------:R-:W-:-:S04]  /*0d40*/  VIMNMX R4, PT, PT, R23, R10, PT ;  /* 0x0000000a17047248 */ /* 0x000fc80003fe0100 */
[----:B------:R-:W-:Y:S02]  /*0d50*/  SHF.R.S32.HI R14, RZ, 0x1f, R19 ;  /* 0x0000001fff0e7819 */ /* 0x000fe40000011413 */
[----:B------:R-:W-:-:S03]  /*0d60*/  SHF.R.S32.HI R5, RZ, 0x1f, R4 ;  /* 0x0000001fff057819 */ /* 0x000fc60000011404 */
[----:B------:R-:W-:Y:S02]  /*0d70*/  IMAD R14, R14, UR6, RZ ;  /* 0x000000060e0e7c24 */ /* 0x000fe4000f8e02ff */
[----:B0-----:R-:W-:-:S04]  /*0d80*/  IMAD.WIDE.U32 R12, R19, UR6, R4 ;  /* 0x00000006130c7c25 */ /* 0x001fc8000f8e0004 */
[----:B------:R-:W-:Y:S01]  /*0d90*/  IMAD R21, R19, UR7, R14 ;  /* 0x0000000713157c24 */ /* 0x000fe2000f8e020e */
[----:B------:R-:W-:-:S04]  /*0da0*/  LEA R14, P0, R12, UR8, 0x2 ;  /* 0x000000080c0e7c11 */ /* 0x000fc8000f8010ff */
[----:B------:R-:W-:-:S04]  /*0db0*/  IADD3 R13, PT, PT, R13, R21, RZ ;  /* 0x000000150d0d7210 */ /* 0x000fc80007ffe0ff */
[----:B------:R-:W-:Y:S02]  /*0dc0*/  LEA.HI.X R15, R12, UR9, R13, 0x2, P0 ;  /* 0x000000090c0f7c11 */ /* 0x000fe400080f140d */
[----:B------:R-:W-:-:S03]  /*0dd0*/  VIADDMNMX R12, R20, R23, R10, PT ;  /* 0x00000017140c7246 */ /* 0x000fc6000380010a */
[----:B------:R0:W4:Y:S01]  /*0de0*/  LDG.E R23, desc[UR4][R14.64+-0x4] ;  /* 0xfffffc040e177981 */ /* 0x000122000c1e1900 */
[----:B------:R-:W-:-:S03]  /*0df0*/  SHF.R.S32.HI R13, RZ, 0x1f, R12 ;  /* 0x0000001fff0d7819 */ /* 0x000fc6000001140c */
[----:B0-----:R-:W-:-:S04]  /*0e00*/  IMAD.WIDE.U32 R14, R19, UR6, R12 ;  /* 0x00000006130e7c25 */ /* 0x001fc8000f8e000c */
[----:B--2---:R-:W-:Y:S01]  /*0e10*/  FADD R26, R26, -R24 ;  /* 0x800000181a1a7221 */ /* 0x004fe20000000000 */
[----:B------:R-:W-:-:S03]  /*0e20*/  LEA R24, P0, R14, UR8, 0x2 ;  /* 0x000000080e187c11 */ /* 0x000fc6000f8010ff */
[----:B---3--:R-:W-:Y:S01]  /*0e30*/  FADD R26, -R25, R26 ;  /* 0x0000001a191a7221 */ /* 0x008fe20000000100 */
[----:B------:R-:W-:-:S05]  /*0e40*/  IMAD.IADD R25, R21, 0x1, R15 ;  /* 0x0000000115197824 */ /* 0x000fca00078e020f */
[----:B------:R-:W-:Y:S01]  /*0e50*/  LEA.HI.X R25, R14, UR9, R25, 0x2, P0 ;  /* 0x000000090e197c11 */ /* 0x000fe200080f1419 */
[----:B-----5:R-:W-:Y:S01]  /*0e60*/  FADD R27, R18, -R8 ;  /* 0x80000008121b7221 */ /* 0x020fe20000000000 */
[----:B------:R-:W-:-:S03]  /*0e70*/  VIMNMX R8, PT, PT, R9, R10, PT ;  /* 0x0000000a09087248 */ /* 0x000fc60003fe0100 */
[----:B------:R0:W2:Y:S01]  /*0e80*/  LDG.E R18, desc[UR4][R24.64+-0x4] ;  /* 0xfffffc0418127981 */ /* 0x0000a2000c1e1900 */
[----:B------:R-:W-:-:S03]  /*0e90*/  SHF.R.S32.HI R9, RZ, 0x1f, R8 ;  /* 0x0000001fff097819 */ /* 0x000fc60000011408 */
[----:B------:R-:W-:Y:S01]  /*0ea0*/  IMAD.WIDE.U32 R14, R19, UR6, R8 ;  /* 0x00000006130e7c25 */ /* 0x000fe2000f8e0008 */
[----:B0-----:R-:W-:-:S03]  /*0eb0*/  VIMNMX R24, PT, PT, R2, R10, PT ;  /* 0x0000000a02187248 */ /* 0x001fc60003fe0100 */
[----:B------:R-:W-:Y:S02]  /*0ec0*/  IMAD.IADD R15, R21, 0x1, R15 ;  /* 0x00000001150f7824 */ /* 0x000fe400078e020f */
[----:B----4-:R-:W-:Y:S01]  /*0ed0*/  FADD R16, -R16, R27 ;  /* 0x0000001b10107221 */ /* 0x010fe20000000100 */
[----:B------:R-:W-:-:S03]  /*0ee0*/  SHF.R.S32.HI R25, RZ, 0x1f, R24 ;  /* 0x0000001fff197819 */ /* 0x000fc60000011418 */
[----:B------:R-:W-:Y:S01]  /*0ef0*/  FADD R27, R17, R16 ;  /* 0x00000010111b7221 */ /* 0x000fe20000000000 */
[----:B------:R-:W-:-:S04]  /*0f00*/  LEA R16, P0, R14, UR8, 0x2 ;  /* 0x000000080e107c11 */ /* 0x000fc8000f8010ff */
[----:B------:R-:W-:Y:S01]  /*0f10*/  LEA.HI.X R17, R14, UR9, R15, 0x2, P0 ;  /* 0x000000090e117c11 */ /* 0x000fe200080f140f */
[----:B------:R-:W-:-:S04]  /*0f20*/  IMAD.WIDE.U32 R14, R19, UR6, R24 ;  /* 0x00000006130e7c25 */ /* 0x000fc8000f8e0018 */
[----:B------:R0:W3:Y:S01]  /*0f30*/  LDG.E R16, desc[UR4][R16.64+-0x4] ;  /* 0xfffffc0410107981 */ /* 0x0000e2000c1e1900 */
[----:B------:R-:W-:Y:S02]  /*0f40*/  IADD3 R21, PT, PT, R21, R15, RZ ;  /* 0x0000000f15157210 */ /* 0x000fe40007ffe0ff */
[----:B------:R-:W-:-:S04]  /*0f50*/  LEA R30, P0, R14, UR8, 0x2 ;  /* 0x000000080e1e7c11 */ /* 0x000fc8000f8010ff */
[----:B------:R-:W-:-:S05]  /*0f60*/  LEA.HI.X R31, R14, UR9, R21, 0x2, P0 ;  /* 0x000000090e1f7c11 */ /* 0x000fca00080f1415 */
[----:B------:R-:W3:Y:S01]  /*0f70*/  LDG.E R10, desc[UR4][R30.64+-0x4] ;  /* 0xfffffc041e0a7981 */ /* 0x000ee2000c1e1900 */
[----:B------:R-:W-:-:S05]  /*0f80*/  VIADD R14, R0, 0x1 ;  /* 0x00000001000e7836 */ /* 0x000fca0000000000 */
[----:B------:R-:W-:Y:S02]  /*0f90*/  VIMNMX R15, PT, PT, R14, R11, PT ;  /* 0x0000000b0e0f7248 */ /* 0x000fe40003fe0100 */
[----:B------:R-:W-:-:S03]  /*0fa0*/  VIADDMNMX R20, R20, R14, R11, PT ;  /* 0x0000000e14147246 */ /* 0x000fc6000380010b */
[----:B------:R-:W-:Y:S01]  /*0fb0*/  VIADD R14, R15, 0xffffffff ;  /* 0xffffffff0f0e7836 */ /* 0x000fe20000000000 */
[----:B------:R-:W-:-:S04]  /*0fc0*/  FMNMX R15, RZ, R6, !PT ;  /* 0x00000006ff0f7209 */ /* 0x000fc80007800000 */
[----:B0-----:R-:W-:Y:S02]  /*0fd0*/  SHF.R.S32.HI R17, RZ, 0x1f, R14 ;  /* 0x0000001fff117819 */ /* 0x001fe4000001140e */
[----:B------:R-:W-:-:S03]  /*0fe0*/  FMNMX R6, RZ, R22, !PT ;  /* 0x00000016ff067209 */ /* 0x000fc60007800000 */
[----:B------:R-:W-:Y:S02]  /*0ff0*/  IMAD R17, R17, UR6, RZ ;  /* 0x0000000611117c24 */ /* 0x000fe4000f8e02ff */
[----:B------:R-:W-:Y:S01]  /*1000*/  FADD R26, R28, R26 ;  /* 0x0000001a1c1a7221 */ /* 0x000fe20000000000 */
[----:B------:R-:W-:-:S04]  /*1010*/  IMAD.WIDE.U32 R28, R14, UR6, R8 ;  /* 0x000000060e1c7c25 */ /* 0x000fc8000f8e0008 */
[----:B------:R-:W-:Y:S01]  /*1020*/  FFMA R6, R15, -3, R6 ;  /* 0xc04000000f067823 */ /* 0x000fe20000000006 */
[----:B------:R-:W-:Y:S01]  /*1030*/  VIMNMX R15, PT, PT, R0, R11, PT ;  /* 0x0000000b000f7248 */ /* 0x000fe20003fe0100 */
[----:B------:R-:W-:Y:S01]  /*1040*/  IMAD R17, R14, UR7, R17 ;  /* 0x000000070e117c24 */ /* 0x000fe2000f8e0211 */
[----:B------:R-:W-:Y:S02]  /*1050*/  FMNMX R11, RZ, R26, !PT ;  /* 0x0000001aff0b7209 */ /* 0x000fe40007800000 */
[C---:B------:R-:W-:Y:S01]  /*1060*/  LEA R26, P0, R28.reuse, UR8, 0x2 ;  /* 0x000000081c1a7c11 */ /* 0x040fe2000f8010ff */
[----:B------:R-:W-:Y:S01]  /*1070*/  IMAD.IADD R19, R29, 0x1, R17 ;  /* 0x000000011d137824 */ /* 0x000fe200078e0211 */
[----:B------:R-:W-:Y:S02]  /*1080*/  IADD3 R15, PT, PT, R15, -0x1, RZ ;  /* 0xffffffff0f0f7810 */ /* 0x000fe40007ffe0ff */
[----:B------:R-:W-:Y:S02]  /*1090*/  FMNMX R22, RZ, R27, !PT ;  /* 0x0000001bff167209 */ /* 0x000fe40007800000 */
[----:B------:R-:W-:-:S02]  /*10a0*/  LEA.HI.X R27, R28, UR9, R19, 0x2, P0 ;  /* 0x000000091c1b7c11 */ /* 0x000fc400080f1413 */
[----:B------:R-:W-:Y:S01]  /*10b0*/  SHF.R.S32.HI R19, RZ, 0x1f, R15 ;  /* 0x0000001fff137819 */ /* 0x000fe2000001140f */
[----:B------:R-:W-:Y:S02]  /*10c0*/  FFMA R11, R22, -3, R11 ;  /* 0xc0400000160b7823 */ /* 0x000fe4000000000b */
[----:B------:R0:W4:Y:S02]  /*10d0*/  LDG.E R21, desc[UR4][R26.64+-0x4] ;  /* 0xfffffc041a157981 */ /* 0x000124000c1e1900 */
[----:B------:R-:W-:-:S04]  /*10e0*/  IMAD R22, R19, UR6, RZ ;  /* 0x0000000613167c24 */ /* 0x000fc8000f8e02ff */
[----:B------:R-:W-:Y:S01]  /*10f0*/  IMAD R22, R15, UR7, R22 ;  /* 0x000000070f167c24 */ /* 0x000fe2000f8e0216 */
[----:B------:R-:W-:Y:S01]  /*1100*/  IADD3 R20, PT, PT, R20, -0x1, RZ ;  /* 0xffffffff14147810 */ /* 0x000fe20007ffe0ff */
[----:B--2---:R-:W-:Y:S01]  /*1110*/  FADD R23, R23, -R18 ;  /* 0x8000001217177221 */ /* 0x004fe20000000000 */
[----:B------:R-:W-:-:S04]  /*1120*/  IMAD.WIDE.U32 R18, R15, UR6, R8 ;  /* 0x000000060f127c25 */ /* 0x000fc8000f8e0008 */
[----:B------:R-:W-:Y:S01]  /*1130*/  IMAD.IADD R19, R22, 0x1, R19 ;  /* 0x0000000116137824 */ /* 0x000fe200078e0213 */
[----:B0-----:R-:W-:-:S04]  /*1140*/  LEA R26, P0, R18, UR8, 0x2 ;  /* 0x00000008121a7c11 */ /* 0x001fc8000f8010ff */
[----:B------:R-:W-:Y:S02]  /*1150*/  LEA.HI.X R27, R18, UR9, R19, 0x2, P0 ;  /* 0x00000009121b7c11 */ /* 0x000fe400080f1413 */
[----:B------:R-:W-:Y:S01]  /*1160*/  SHF.R.S32.HI R18, RZ, 0x1f, R20 ;  /* 0x0000001fff127819 */ /* 0x000fe20000011414 */
[----:B------:R-:W-:-:S04]  /*1170*/  IMAD.WIDE.U32 R8, R20, UR6, R8 ;  /* 0x0000000614087c25 */ /* 0x000fc8000f8e0008 */
[----:B------:R-:W-:Y:S01]  /*1180*/  IMAD R19, R18, UR6, RZ ;  /* 0x0000000612137c24 */ /* 0x000fe2000f8e02ff */
[----:B------:R-:W-:Y:S01]  /*1190*/  LEA R18, P0, R8, UR8, 0x2 ;  /* 0x0000000808127c11 */ /* 0x000fe2000f8010ff */
[----:B---3--:R-:W-:Y:S02]  /*11a0*/  FADD R10, R16, -R10 ;  /* 0x8000000a100a7221 */ /* 0x008fe40000000000 */
[----:B------:R0:W2:Y:S02]  /*11b0*/  LDG.E R16, desc[UR4][R26.64+-0x4] ;  /* 0xfffffc041a107981 */ /* 0x0000a4000c1e1900 */
[----:B0-----:R-:W-:-:S04]  /*11c0*/  IMAD R26, R20, UR7, R19 ;  /* 0x00000007141a7c24 */ /* 0x001fc8000f8e0213 */
[----:B------:R-:W-:-:S05]  /*11d0*/  IMAD.IADD R9, R9, 0x1, R26 ;  /* 0x0000000109097824 */ /* 0x000fca00078e021a */
[----:B------:R-:W-:Y:S01]  /*11e0*/  LEA.HI.X R19, R8, UR9, R9, 0x2, P0 ;  /* 0x0000000908137c11 */ /* 0x000fe200080f1409 */
[----:B------:R-:W-:-:S04]  /*11f0*/  IMAD.WIDE.U32 R8, R14, UR6, R24 ;  /* 0x000000060e087c25 */ /* 0x000fc8000f8e0018 */
[----:B------:R0:W3:Y:S01]  /*1200*/  LDG.E R27, desc[UR4][R18.64+-0x4] ;  /* 0xfffffc04121b7981 */ /* 0x0000e2000c1e1900 */
[----:B------:R-:W-:Y:S01]  /*1210*/  IMAD.IADD R9, R17, 0x1, R9 ;  /* 0x0000000111097824 */ /* 0x000fe200078e0209 */
[----:B0-----:R-:W-:-:S04]  /*1220*/  LEA R18, P0, R8, UR8, 0x2 ;  /* 0x0000000808127c11 */ /* 0x001fc8000f8010ff */
[----:B------:R-:W-:-:S05]  /*1230*/  LEA.HI.X R19, R8, UR9, R9, 0x2, P0 ;  /* 0x0000000908137c11 */ /* 0x000fca00080f1409 */
[----:B------:R0:W4:Y:S01]  /*1240*/  LDG.E R28, desc[UR4][R18.64+-0x4] ;  /* 0xfffffc04121c7981 */ /* 0x000122000c1e1900 */
[----:B------:R-:W-:-:S05]  /*1250*/  IMAD.WIDE.U32 R8, R15, UR6, R4 ;  /* 0x000000060f087c25 */ /* 0x000fca000f8e0004 */
[----:B------:R-:W-:Y:S02]  /*1260*/  IADD3 R9, PT, PT, R9, R22, RZ ;  /* 0x0000001609097210 */ /* 0x000fe40007ffe0ff */
[----:B0-----:R-:W-:-:S04]  /*1270*/  LEA R18, P0, R8, UR8, 0x2 ;  /* 0x0000000808127c11 */ /* 0x001fc8000f8010ff */
[----:B------:R-:W-:Y:S01]  /*1280*/  LEA.HI.X R19, R8, UR9, R9, 0x2, P0 ;  /* 0x0000000908137c11 */ /* 0x000fe200080f1409 */
[----:B------:R-:W-:-:S04]  /*1290*/  IMAD.WIDE.U32 R8, R15, UR6, R12 ;  /* 0x000000060f087c25 */ /* 0x000fc8000f8e000c */
[----:B------:R-:W-:Y:S02]  /*12a0*/  IMAD.IADD R9, R22, 0x1, R9 ;  /* 0x0000000116097824 */ /* 0x000fe400078e0209 */
[----:B--2---:R-:W-:Y:S02]  /*12b0*/  FADD R10, -R16, R10 ;  /* 0x0000000a100a7221 */ /* 0x004fe40000000100 */
[----:B------:R0:W2:Y:S02]  /*12c0*/  LDG.E R16, desc[UR4][R18.64+-0x4] ;  /* 0xfffffc0412107981 */ /* 0x0000a4000c1e1900 */
[----:B0-----:R-:W-:-:S04]  /*12d0*/  LEA R18, P0, R8, UR8, 0x2 ;  /* 0x0000000808127c11 */ /* 0x001fc8000f8010ff */
[----:B------:R-:W-:Y:S01]  /*12e0*/  LEA.HI.X R19, R8, UR9, R9, 0x2, P0 ;  /* 0x0000000908137c11 */ /* 0x000fe200080f1409 */
[----:B------:R-:W-:-:S04]  /*12f0*/  IMAD.WIDE.U32 R8, R15, UR6, R24 ;  /* 0x000000060f087c25 */ /* 0x000fc8000f8e0018 */
[----:B------:R-:W-:Y:S01]  /*1300*/  IMAD.WIDE.U32 R24, R20, UR6, R24 ;  /* 0x0000000614187c25 */ /* 0x000fe2000f8e0018 */
[----:B------:R0:W5:Y:S01]  /*1310*/  LDG.E R15, desc[UR4][R18.64+-0x4] ;  /* 0xfffffc04120f7981 */ /* 0x000162000c1e1900 */
[----:B------:R-:W-:Y:S02]  /*1320*/  IADD3 R9, PT, PT, R22, R9, RZ ;  /* 0x0000000916097210 */ /* 0x000fe40007ffe0ff */
[----:B0-----:R-:W-:Y:S01]  /*1330*/  LEA R18, P0, R24, UR8, 0x2 ;  /* 0x0000000818127c11 */ /* 0x001fe2000f8010ff */
[----:B----4-:R-:W-:Y:S01]  /*1340*/  FADD R28, R21, -R28 ;  /* 0x8000001c151c7221 */ /* 0x010fe20000000000 */
[----:B------:R-:W-:-:S05]  /*1350*/  IMAD.IADD R21, R26, 0x1, R25 ;  /* 0x000000011a157824 */ /* 0x000fca00078e0219 */
[----:B------:R-:W-:Y:S02]  /*1360*/  LEA.HI.X R19, R24, UR9, R21, 0x2, P0 ;  /* 0x0000000918137c11 */ /* 0x000fe400080f1415 */
[----:B------:R-:W-:-:S03]  /*1370*/  LEA R24, P0, R8, UR8, 0x2 ;  /* 0x0000000808187c11 */ /* 0x000fc6000f8010ff */
[----:B------:R0:W4:Y:S01]  /*1380*/  LDG.E R21, desc[UR4][R18.64+-0x4] ;  /* 0xfffffc0412157981 */ /* 0x000122000c1e1900 */
[----:B------:R-:W-:Y:S01]  /*1390*/  LEA.HI.X R25, R8, UR9, R9, 0x2, P0 ;  /* 0x0000000908197c11 */ /* 0x000fe200080f1409 */
[----:B------:R-:W-:-:S04]  /*13a0*/  IMAD.WIDE.U32 R8, R14, UR6, R4 ;  /* 0x000000060e087c25 */ /* 0x000fc8000f8e0004 */
[----:B------:R-:W-:Y:S02]  /*13b0*/  IMAD.IADD R9, R17, 0x1, R9 ;  /* 0x0000000111097824 */ /* 0x000fe400078e0209 */
[----:B---3--:R-:W-:Y:S01]  /*13c0*/  FADD R27, -R27, R28 ;  /* 0x0000001c1b1b7221 */ /* 0x008fe20000000100 */
[----:B------:R-:W3:Y:S01]  /*13d0*/  LDG.E R25, desc[UR4][R24.64+-0x4] ;  /* 0xfffffc0418197981 */ /* 0x000ee2000c1e1900 */
[----:B0-----:R-:W-:-:S04]  /*13e0*/  LEA R18, P0, R8, UR8, 0x2 ;  /* 0x0000000808127c11 */ /* 0x001fc8000f8010ff */
[----:B------:R-:W-:Y:S01]  /*13f0*/  LEA.HI.X R19, R8, UR9, R9, 0x2, P0 ;  /* 0x0000000908137c11 */ /* 0x000fe200080f1409 */
[----:B------:R-:W-:-:S04]  /*1400*/  IMAD.WIDE.U32 R8, R14, UR6, R12 ;  /* 0x000000060e087c25 */ /* 0x000fc8000f8e000c */
[----:B------:R-:W-:Y:S01]  /*1410*/  IMAD.IADD R17, R17, 0x1, R9 ;  /* 0x0000000111117824 */ /* 0x000fe200078e0209 */
[----:B------:R-:W-:Y:S01]  /*1420*/  LEA R28, P0, R8, UR8, 0x2 ;  /* 0x00000008081c7c11 */ /* 0x000fe2000f8010ff */
[----:B------:R-:W-:Y:S01]  /*1430*/  IMAD.WIDE.U32 R4, R20, UR6, R4 ;  /* 0x0000000614047c25 */ /* 0x000fe2000f8e0004 */
[----:B------:R-:W3:Y:S02]  /*1440*/  LDG.E R18, desc[UR4][R18.64+-0x4] ;  /* 0xfffffc0412127981 */ /* 0x000ee4000c1e1900 */
[----:B------:R-:W-:Y:S02]  /*1450*/  LEA.HI.X R29, R8, UR9, R17, 0x2, P0 ;  /* 0x00000009081d7c11 */ /* 0x000fe400080f1411 */
[----:B------:R-:W-:Y:S02]  /*1460*/  LEA R8, P0, R4, UR8, 0x2 ;  /* 0x0000000804087c11 */ /* 0x000fe4000f8010ff */
[----:B------:R-:W-:Y:S02]  /*1470*/  IADD3 R5, PT, PT, R26, R5, RZ ;  /* 0x000000051a057210 */ /* 0x000fe40007ffe0ff */
[----:B------:R-:W3:Y:S02]  /*1480*/  LDG.E R29, desc[UR4][R28.64+-0x4] ;  /* 0xfffffc041c1d7981 */ /* 0x000ee4000c1e1900 */
[----:B------:R-:W-:Y:S01]  /*1490*/  LEA.HI.X R9, R4, UR9, R5, 0x2, P0 ;  /* 0x0000000904097c11 */ /* 0x000fe200080f1405 */
[----:B------:R-:W-:-:S04]  /*14a0*/  IMAD.WIDE.U32 R12, R20, UR6, R12 ;  /* 0x00000006140c7c25 */ /* 0x000fc8000f8e000c */
[----:B------:R-:W3:Y:S01]  /*14b0*/  LDG.E R8, desc[UR4][R8.64+-0x4] ;  /* 0xfffffc0408087981 */ /* 0x000ee2000c1e1900 */
[----:B------:R-:W-:Y:S01]  /*14c0*/  IMAD.IADD R5, R26, 0x1, R13 ;  /* 0x000000011a057824 */ /* 0x000fe200078e020d */
[----:B------:R-:W-:-:S04]  /*14d0*/  LEA R4, P0, R12, UR8, 0x2 ;  /* 0x000000080c047c11 */ /* 0x000fc8000f8010ff */
[----:B------:R-:W-:-:S06]  /*14e0*/  LEA.HI.X R5, R12, UR9, R5, 0x2, P0 ;  /* 0x000000090c057c11 */ /* 0x000fcc00080f1405 */
[----:B------:R0:W3:Y:S01]  /*14f0*/  LDG.E R5, desc[UR4][R4.64+-0x4] ;  /* 0xfffffc0404057981 */ /* 0x0000e2000c1e1900 */
[----:B------:R-:W-:-:S05]  /*1500*/  IMAD R12, R7, R7, RZ ;  /* 0x00000007070c7224 */ /* 0x000fca00078e02ff */
[----:B0-----:R-:W-:Y:S01]  /*1510*/  I2FP.F32.U32 R4, R12 ;  /* 0x0000000c00047245 */ /* 0x001fe20000201000 */
[----:B--2---:R-:W-:-:S04]  /*1520*/  FADD R16, -R16, R23 ;  /* 0x0000001710107221 */ /* 0x004fc80000000100 */
[----:B-----5:R-:W-:-:S05]  /*1530*/  FADD R15, R15, R16 ;  /* 0x000000100f0f7221 */ /* 0x020fca0000000000 */
[----:B------:R-:W-:Y:S01]  /*1540*/  FMNMX R15, RZ, R15, !PT ;  /* 0x0000000fff0f7209 */ /* 0x000fe20007800000 */
[----:B----4-:R-:W-:Y:S01]  /*1550*/  FADD R21, R21, R27 ;  /* 0x0000001b15157221 */ /* 0x010fe20000000000 */
[----:B---3--:R-:W-:Y:S01]  /*1560*/  FADD R10, R25, R10 ;  /* 0x0000000a190a7221 */ /* 0x008fe20000000000 */
[----:B------:R-:W-:-:S04]  /*1570*/  FADD R7, R18, -R29 ;  /* 0x8000001d12077221 */ /* 0x000fc80000000000 */
[----:B------:R-:W-:Y:S01]  /*1580*/  FADD R12, -R8, R7 ;  /* 0x00000007080c7221 */ /* 0x000fe20000000100 */
[----:B------:R-:W-:-:S05]  /*1590*/  VIADD R7, R4, 0x1800000 ;  /* 0x0180000004077836 */ /* 0x000fca0000000000 */
[----:B------:R-:W-:Y:S02]  /*15a0*/  LOP3.LUT R7, R7, 0x7f800000, RZ, 0xc0, !PT ;  /* 0x7f80000007077812 */ /* 0x000fe400078ec0ff */
[----:B------:R-:W-:Y:S02]  /*15b0*/  FMNMX R8, RZ, R21, !PT ;  /* 0x00000015ff087209 */ /* 0x000fe40007800000 */
[----:B------:R-:W-:Y:S01]  /*15c0*/  ISETP.GT.U32.AND P0, PT, R7, 0x1ffffff, PT ;  /* 0x01ffffff0700780c */ /* 0x000fe20003f04070 */
[----:B------:R-:W-:Y:S01]  /*15d0*/  FADD R12, R5, R12 ;  /* 0x0000000c050c7221 */ /* 0x000fe20000000000 */
[----:B------:R-:W-:Y:S01]  /*15e0*/  FMNMX R5, RZ, R10, !PT ;  /* 0x0000000aff057209 */ /* 0x000fe20007800000 */
[----:B------:R-:W-:-:S03]  /*15f0*/  FADD R8, R15, R8 ;  /* 0x000000080f087221 */ /* 0x000fc60000000000 */
[----:B------:R-:W-:Y:S01]  /*1600*/  FMNMX R12, RZ, R12, !PT ;  /* 0x0000000cff0c7209 */ /* 0x000fe20007800000 */
[----:B------:R-:W-:-:S04]  /*1610*/  FADD R5, R8, -R5 ;  /* 0x8000000508057221 */ /* 0x000fc80000000000 */
[----:B------:R-:W-:Y:S02]  /*1620*/  FADD R7, R5, -R12 ;  /* 0x8000000c05077221 */ /* 0x000fe40000000000 */
[----:B------:R-:W-:Y:S05]  /*1630*/  @P0 BRA `(.L_x_10) ;  /* 0x0000000000100947 */ /* 0x000fea0003800000 */
[----:B------:R-:W-:-:S07]  /*1640*/  MOV R8, 0x1660 ;  /* 0x0000166000087802 */ /* 0x000fce0000000f00 */
[----:B------:R-:W-:Y:S05]  /*1650*/  CALL.REL.NOINC `($__internal_1_$__cuda_sm20_rcp_rn_f32_slowpath) ;  /* 0x0000000000607944 */ /* 0x000fea0003c00000 */
[----:B------:R-:W-:Y:S01]  /*1660*/  MOV R8, R5 ;  /* 0x0000000500087202 */ /* 0x000fe20000000f00 */
[----:B------:R-:W-:Y:S06]  /*1670*/  BRA `(.L_x_11) ;  /* 0x0000000000107947 */ /* 0x000fec0003800000 */
.L_x_10:
[----:B------:R-:W0:Y:S02]  /*1680*/  MUFU.RCP R5, R4 ;  /* 0x0000000400057308 */ /* 0x000e240000001000 */
[----:B0-----:R-:W-:-:S04]  /*1690*/  FFMA R8, R4, R5, -1 ;  /* 0xbf80000004087423 */ /* 0x001fc80000000005 */
[----:B------:R-:W-:-:S04]  /*16a0*/  FADD.FTZ R8, -R8, -RZ ;  /* 0x800000ff08087221 */ /* 0x000fc80000010100 */
[----:B------:R-:W-:-:S07]  /*16b0*/  FFMA R8, R5, R8, R5 ;  /* 0x0000000805087223 */ /* 0x000fce0000000005 */
.L_x_11:
        /* <DEDUP_REMOVED lines=13> */
[----:B------:R-:W-:-:S03]  /*1790*/  IMAD R3, R3, UR6, R2 ;  /* 0x0000000603037c24 */ /* 0x000fc6000f8e0202 */
[----:B------:R-:W-:Y:S01]  /*17a0*/  FSEL R7, R7, RZ, P1 ;  /* 0x000000ff07077208 */ /* 0x000fe20000800000 */
[----:B-1----:R-:W-:-:S05]  /*17b0*/  IMAD.WIDE.U32 R4, R3, 0x4, R4 ;  /* 0x0000000403047825 */ /* 0x002fca00078e0004 */
[----:B------:R-:W-:Y:S01]  /*17c0*/  STG.E desc[UR4][R4.64], R7 ;  /* 0x0000000704007986 */ /* 0x000fe2000c101904 */
[----:B------:R-:W-:Y:S05]  /*17d0*/  EXIT ;  /* 0x000000000000794d */ /* 0x000fea0003800000 */
        .weak           $__internal_1_$__cuda_sm20_rcp_rn_f32_slowpath
        .type           $__internal_1_$__cuda_sm20_rcp_rn_f32_slowpath,@function
        .size           $__internal_1_$__cuda_sm20_rcp_rn_f32_slowpath,(.L_x_17 - $__internal_1_$__cuda_sm20_rcp_rn_f32_slowpath)
$__internal_1_$__cuda_sm20_rcp_rn_f32_slowpath:
[----:B------:R-:W-:-:S05]  /*17e0*/  IMAD.SHL.U32 R5, R4, 0x2, RZ ;  /* 0x0000000204057824 */ /* 0x000fca00078e00ff */
[----:B------:R-:W-:-:S04]  /*17f0*/  SHF.R.U32.HI R5, RZ, 0x18, R5 ;  /* 0x00000018ff057819 */ /* 0x000fc80000011605 */
[----:B------:R-:W-:-:S13]  /*1800*/  ISETP.NE.U32.AND P0, PT, R5, RZ, PT ;  /* 0x000000ff0500720c */ /* 0x000fda0003f05070 */
[----:B------:R-:W-:Y:S05]  /*1810*/  @P0 BRA `(.L_x_12) ;  /* 0x00000000002c0947 */ /* 0x000fea0003800000 */
[----:B------:R-:W-:-:S05]  /*1820*/  IMAD.SHL.U32 R5, R4, 0x2, RZ ;  /* 0x0000000204057824 */ /* 0x000fca00078e00ff */
[----:B------:R-:W-:-:S13]  /*1830*/  ISETP.NE.AND P0, PT, R5, RZ, PT ;  /* 0x000000ff0500720c */ /* 0x000fda0003f05270 */
[----:B------:R2:W3:Y:S01]  /*1840*/  @!P0 MUFU.RCP R5, R4 ;  /* 0x0000000400058308 */ /* 0x0004e20000001000 */
[----:B------:R-:W-:Y:S05]  /*1850*/  @!P0 BRA `(.L_x_13) ;  /* 0x0000000000a48947 */ /* 0x000fea0003800000 */
[----:B------:R-:W-:-:S04]  /*1860*/  FFMA R9, R4, 1.84467440737095516160e+19, RZ ;  /* 0x5f80000004097823 */ /* 0x000fc800000000ff */
[----:B--2---:R-:W3:Y:S02]  /*1870*/  MUFU.RCP R4, R9 ;  /* 0x0000000900047308 */ /* 0x004ee40000001000 */
[----:B---3--:R-:W-:-:S04]  /*1880*/  FFMA R5, R9, R4, -1 ;  /* 0xbf80000009057423 */ /* 0x008fc80000000004 */
[----:B------:R-:W-:-:S04]  /*1890*/  FADD.FTZ R5, -R5, -RZ ;  /* 0x800000ff05057221 */ /* 0x000fc80000010100 */
[----:B------:R-:W-:-:S04]  /*18a0*/  FFMA R4, R4, R5, R4 ;  /* 0x0000000504047223 */ /* 0x000fc80000000004 */
[----:B------:R-:W-:Y:S01]  /*18b0*/  FFMA R5, R4, 1.84467440737095516160e+19, RZ ;  /* 0x5f80000004057823 */ /* 0x000fe200000000ff */
[----:B------:R-:W-:Y:S06]  /*18c0*/  BRA `(.L_x_13) ;  /* 0x0000000000887947 */ /* 0x000fec0003800000 */
.L_x_12:
[----:B------:R-:W-:-:S04]  /*18d0*/  IADD3 R9, PT, PT, R5, -0xfd, RZ ;  /* 0xffffff0305097810 */ /* 0x000fc80007ffe0ff */
[----:B------:R-:W-:-:S13]  /*18e0*/  ISETP.GT.U32.AND P0, PT, R9, 0x1, PT ;  /* 0x000000010900780c */ /* 0x000fda0003f04070 */
[----:B------:R-:W-:Y:S05]  /*18f0*/  @P0 BRA `(.L_x_14) ;  /* 0x0000000000780947 */ /* 0x000fea0003800000 */
[----:B------:R-:W-:Y:S01]  /*1900*/  LOP3.LUT R10, R4, 0x7fffff, RZ, 0xc0, !PT ;  /* 0x007fffff040a7812 */ /* 0x000fe200078ec0ff */
[----:B------:R-:W-:Y:S02]  /*1910*/  IMAD.MOV.U32 R16, RZ, RZ, 0x3 ;  /* 0x00000003ff107424 */ /* 0x000fe400078e00ff */
[----:B------:R-:W-:Y:S01]  /*1920*/  VIADD R5, R5, 0xffffff04 ;  /* 0xffffff0405057836 */ /* 0x000fe20000000000 */
        /* <DEDUP_REMOVED lines=12> */
[----:B------:R-:W-:Y:S01]  /*19f0*/  SHF.R.U32.HI R5, RZ, R5, R12 ;  /* 0x00000005ff057219 */ /* 0x000fe2000001160c */
[----:B------:R-:W-:Y:S01]  /*1a00*/  IMAD.MOV R13, RZ, RZ, -R13 ;  /* 0x000000ffff0d7224 */ /* 0x000fe200078e0a0d */
[----:B------:R-:W-:-:S04]  /*1a10*/  SHF.R.U32.HI R10, RZ, R9, R10 ;  /* 0x00000009ff0a7219 */ /* 0x000fc8000001160a */
[----:B------:R-:W-:Y:S02]  /*1a20*/  LOP3.LUT P1, RZ, R13, R9, R12, 0xf8, !PT ;  /* 0x000000090dff7212 */ /* 0x000fe4000782f80c */
[C---:B------:R-:W-:Y:S02]  /*1a30*/  LOP3.LUT P0, RZ, R10.reuse, 0x1, RZ, 0xc0, !PT ;  /* 0x000000010aff7812 */ /* 0x040fe4000780c0ff */
[----:B------:R-:W-:-:S04]  /*1a40*/  LOP3.LUT P2, RZ, R10, 0x2, RZ, 0xc0, !PT ;  /* 0x000000020aff7812 */ /* 0x000fc8000784c0ff */
[----:B------:R-:W-:Y:S02]  /*1a50*/  PLOP3.LUT P0, PT, P0, P1, P2, 0xe0, 0x0 ;  /* 0x000000000000781c */ /* 0x000fe40000703c20 */
[----:B------:R-:W-:Y:S02]  /*1a60*/  LOP3.LUT P1, RZ, R4, 0x7fffff, RZ, 0xc0, !PT ;  /* 0x007fffff04ff7812 */ /* 0x000fe4000782c0ff */
[----:B------:R-:W-:-:S04]  /*1a70*/  SEL R9, RZ, 0x1, !P0 ;  /* 0x00000001ff097807 */ /* 0x000fc80004000000 */
[----:B------:R-:W-:-:S04]  /*1a80*/  IADD3 R9, PT, PT, -R9, RZ, RZ ;  /* 0x000000ff09097210 */ /* 0x000fc80007ffe1ff */
[----:B------:R-:W-:-:S13]  /*1a90*/  ISETP.GE.AND P0, PT, R9, RZ, PT ;  /* 0x000000ff0900720c */ /* 0x000fda0003f06270 */
[----:B------:R-:W-:-:S05]  /*1aa0*/  @!P0 VIADD R5, R5, 0x1 ;  /* 0x0000000105058836 */ /* 0x000fca0000000000 */
[----:B------:R-:W-:-:S04]  /*1ab0*/  @!P1 SHF.L.U32 R5, R5, 0x1, RZ ;  /* 0x0000000105059819 */ /* 0x000fc800000006ff */
[----:B------:R-:W-:Y:S01]  /*1ac0*/  LOP3.LUT R5, R5, 0x80000000, R4, 0xf8, !PT ;  /* 0x8000000005057812 */ /* 0x000fe200078ef804 */
[----:B------:R-:W-:Y:S06]  /*1ad0*/  BRA `(.L_x_13) ;  /* 0x0000000000047947 */ /* 0x000fec0003800000 */
.L_x_14:
[----:B------:R0:W1:Y:S02]  /*1ae0*/  MUFU.RCP R5, R4 ;  /* 0x0000000400057308 */ /* 0x0000640000001000 */
.L_x_13:
[----:B------:R-:W-:-:S04]  /*1af0*/  IMAD.MOV.U32 R9, RZ, RZ, 0x0 ;  /* 0x00000000ff097424 */ /* 0x000fc800078e00ff */
[----:B0123--:R-:W-:Y:S05]  /*1b00*/  RET.REL.NODEC R8 `(_Z12buildDetCUDAPfS_iimiiii) ;  /* 0xffffffe4083c7950 */ /* 0x00ffea0003c3ffff */
.L_x_15:
        /* <DEDUP_REMOVED lines=15> */
.L_x_17:


//--------------------- .nv.shared._Z20buildDetCUDA_smem_bfPfS_iimiiii --------------------------
	.section	.nv.shared._Z20buildDetCUDA_smem_bfPfS_iimiiii,"aw",@nobits
	.sectionflags	@""
	.align	4
.nv.shared._Z20buildDetCUDA_smem_bfPfS_iimiiii:
	.zero		8912


//--------------------- .nv.shared.reserved.0     --------------------------
	.section	.nv.shared.reserved.0,"aw",@nobits
	.weak		__nv_reservedSMEM_offset_0_alias
	.size		__nv_reservedSMEM_offset_0_alias, 0, 64
	.other		__nv_reservedSMEM_offset_0_alias,@"STO_CUDA_RESERVED_SHARED STV_DEFAULT"
__nv_reservedSMEM_offset_0_alias:
	.zero		0
	.zero		64


//--------------------- .nv.constant0._Z20buildDetCUDA_smem_bfPfS_iimiiii --------------------------
	.section	.nv.constant0._Z20buildDetCUDA_smem_bfPfS_iimiiii,"a",@progbits
	.sectionflags	@""
	.align	4
.nv.constant0._Z20buildDetCUDA_smem_bfPfS_iimiiii:
	.zero		944


//--------------------- .nv.constant0._Z12buildDetCUDAPfS_iimiiii --------------------------
	.section	.nv.constant0._Z12buildDetCUDAPfS_iimiiii,"a",@progbits
	.sectionflags	@""
	.align	4
.nv.constant0._Z12buildDetCUDAPfS_iimiiii:
	.zero		944


//--------------------- SYMBOLS --------------------------

	.type		.nv.reservedSmem.offset0,@object
	.size		.nv.reservedSmem.offset0,0x4
	.type		.nv.reservedSmem.cap,@object
	.size		.nv.reservedSmem.cap,0x4
